// auto-generated by cutlass_sweep.gemm — config: {"arch": "sm_100", "cluster_m": 1, "cluster_n": 1, "dtype": "fp16", "dtype_b": "fp16", "layout": "nt", "stages": 0, "tile_k": 128, "tile_m": 128, "tile_n": 80}
#include "cutlass/cutlass.h"
#include "cutlass/gemm/collective/collective_builder.hpp"
#include "cutlass/gemm/device/gemm_universal_adapter.h"
#include "cutlass/gemm/kernel/gemm_universal.hpp"
#include "cutlass/epilogue/collective/collective_builder.hpp"

using ElemA = cutlass::half_t;
using ElemB = cutlass::half_t;
using ElemCD = cutlass::half_t;
using Acc  = float;
using TileShape    = cute::Shape<cute::_128, cute::_80, cute::_128>;
using ClusterShape = cute::Shape<cute::_1, cute::_1, cute::_1>;

using CollectiveEpilogue = typename cutlass::epilogue::collective::CollectiveBuilder<
    cutlass::arch::Sm100, cutlass::arch::OpClassTensorOp,
    TileShape, ClusterShape,
    cutlass::epilogue::collective::EpilogueTileAuto,
    Acc, Acc,
    ElemCD, cutlass::layout::RowMajor, 128 / cutlass::sizeof_bits<ElemCD>::value,
    ElemCD, cutlass::layout::RowMajor, 128 / cutlass::sizeof_bits<ElemCD>::value,
    cutlass::epilogue::collective::EpilogueScheduleAuto
  >::CollectiveOp;

using CollectiveMainloop = typename cutlass::gemm::collective::CollectiveBuilder<
    cutlass::arch::Sm100, cutlass::arch::OpClassTensorOp,
    ElemA, cutlass::layout::RowMajor, 128 / cutlass::sizeof_bits<ElemA>::value,
    ElemB, cutlass::layout::ColumnMajor, 128 / cutlass::sizeof_bits<ElemB>::value,
    Acc,
    TileShape, ClusterShape,
    cutlass::gemm::collective::StageCountAutoCarveout<static_cast<int>(sizeof(typename CollectiveEpilogue::SharedStorage))>,
    cutlass::gemm::collective::KernelScheduleAuto
  >::CollectiveOp;

using GemmKernel = cutlass::gemm::kernel::GemmUniversal<
    cute::Shape<int,int,int,int>,
    CollectiveMainloop,
    CollectiveEpilogue
>;
using Gemm = cutlass::gemm::device::GemmUniversalAdapter<GemmKernel>;

// Force the device kernel symbol into the cubin without needing a host main.
auto* _anchor = &cutlass::device_kernel<GemmKernel>;


// ===== COMPILED SASS (sm_100a) =====

	.target	sm_100a

	.elftype	@"ET_EXEC"


//--------------------- .note.nv.tkinfo           --------------------------
	.section	.note.nv.tkinfo,"",@"SHT_NOTE"
	.sectionflags	@"SHF_NOTE_NV_TKINFO"
	.tkinfo
        /*0018*/ 	.word	0x00000002
        /*0030*/ 	.string	""
        /*0030*/ 	.string	"ptxas"
        /*0030*/ 	.string	"Cuda compilation tools, release 13.0, V13.0.88"
        /*0030*/ 	.string	"Build cuda_13.0.r13.0/compiler.36424714_0"
        /*0030*/ 	.string	"-arch sm_100a -m 64 "



//--------------------- .note.nv.cuinfo           --------------------------
	.section	.note.nv.cuinfo,"",@"SHT_NOTE"
	.sectionflags	@"SHF_NOTE_NV_CUINFO"
        /*0018*/ 	.short	0x0002
        /*001a*/ 	.short	0x0064
        /*001c*/ 	.short	0x0082
	.zero		2


//--------------------- .nv.info                  --------------------------
	.section	.nv.info,"",@"SHT_CUDA_INFO"
	.align	4


	//----- nvinfo : EIATTR_REGCOUNT
	.align		4
        /*0000*/ 	.byte	0x04, 0x2f
        /*0002*/ 	.short	(.L_19 - .L_18)
	.align		4
.L_18:
        /*0004*/ 	.word	index@(_ZN7cutlass13device_kernelINS_4gemm6kernel13GemmUniversalIN4cute5tupleIJiiiiEEENS1_10collective13CollectiveMmaINS1_35MainloopSm100TmaUmmaWarpSpecializedILi3ELi2ELi4ENS5_IJNS4_1CILi1EEESB_SB_EEEEENS5_IJNSA_ILi128EEENSA_ILi80EEESE_EEENS_6half_tENS5_IJlSB_lEEESH_SI_NS4_8TiledMMAINS4_8MMA_AtomIJNS4_20SM100_MMA_F16BF16_SSISH_SH_fLi128ELi80ELNS4_4UMMA5MajorE0ELSN_0ELNSM_7ScaleInE0ELSO_0EEEEEENS4_6LayoutISC_NS5_IJNSA_ILi0EEESS_SS_EEEEENS5_IJNS4_10UnderscoreESV_SV_EEEEENS4_13SM90_TMA_LOADENS4_14ComposedLayoutINS4_7SwizzleILi3ELi4ELi3EEENS4_18smem_ptr_flag_bitsILi16EEENSR_INS5_IJNSA_ILi8EEENSA_ILi64EEEEEENS5_IJS15_SB_EEEEEEEvNS4_8identityESY_S19_vS1A_EENS_8epilogue10collective18CollectiveEpilogueINS1C_23Sm100TmaWarpSpecializedILi2ELi1ELi80ELb1ELb0EEEJSG_NS5_IJNSR_ISE_SB_EENSR_ISF_SB_EEEEESH_SI_SH_SI_NS1C_6fusion15FusionCallbacksIS1G_NS1K_17LinearCombinationISH_fSH_fLNS_15FloatRoundStyleE2EEESG_S1J_JEEENS4_5SM1004TMEM4LOAD26SM100_TMEM_LOAD_32dp32b16xESY_NSZ_INS10_ILi1ELi4ELi3EEES13_NSR_INS5_IJS14_NSA_ILi16EEEEEENS5_IJS1V_SB_EEEEEEENS4_39AutoVectorizingCopyWithAssumedAlignmentILi128EEENS4_14SM90_TMA_STOREES1Z_S21_S21_EEEvvEEEEvNT_6ParamsE)
        /*0008*/ 	.word	0x000000e3


	//----- nvinfo : EIATTR_FRAME_SIZE
	.align		4
.L_19:
        /*000c*/ 	.byte	0x04, 0x11
        /*000e*/ 	.short	(.L_21 - .L_20)
	.align		4
.L_20:
        /*0010*/ 	.word	index@($__internal_2_$__cuda_sm10x_tcgen05_guardrail_trap_unallocated_columns_being_dealloced)
        /*0014*/ 	.word	0x00000000


	//----- nvinfo : EIATTR_FRAME_SIZE
	.align		4
.L_21:
        /*0018*/ 	.byte	0x04, 0x11
        /*001a*/ 	.short	(.L_23 - .L_22)
	.align		4
.L_22:
        /*001c*/ 	.word	index@($__internal_1_$__cuda_sm10x_tcgen05_guardrail_trap_phase_invalid_during_alloc)
        /*0020*/ 	.word	0x00000000


	//----- nvinfo : EIATTR_FRAME_SIZE
	.align		4
.L_23:
        /*0024*/ 	.byte	0x04, 0x11
        /*0026*/ 	.short	(.L_25 - .L_24)
	.align		4
.L_24:
        /*0028*/ 	.word	index@($__internal_0_$__cuda_sm10x_tcgen05_guardrail_trap_col_being_dealloced_not_returned_by_alloc)
        /*002c*/ 	.word	0x00000000


	//----- nvinfo : EIATTR_FRAME_SIZE
	.align		4
.L_25:
        /*0030*/ 	.byte	0x04, 0x11
        /*0032*/ 	.short	(.L_27 - .L_26)
	.align		4
.L_26:
        /*0034*/ 	.word	index@(_ZN7cutlass13device_kernelINS_4gemm6kernel13GemmUniversalIN4cute5tupleIJiiiiEEENS1_10collective13CollectiveMmaINS1_35MainloopSm100TmaUmmaWarpSpecializedILi3ELi2ELi4ENS5_IJNS4_1CILi1EEESB_SB_EEEEENS5_IJNSA_ILi128EEENSA_ILi80EEESE_EEENS_6half_tENS5_IJlSB_lEEESH_SI_NS4_8TiledMMAINS4_8MMA_AtomIJNS4_20SM100_MMA_F16BF16_SSISH_SH_fLi128ELi80ELNS4_4UMMA5MajorE0ELSN_0ELNSM_7ScaleInE0ELSO_0EEEEEENS4_6LayoutISC_NS5_IJNSA_ILi0EEESS_SS_EEEEENS5_IJNS4_10UnderscoreESV_SV_EEEEENS4_13SM90_TMA_LOADENS4_14ComposedLayoutINS4_7SwizzleILi3ELi4ELi3EEENS4_18smem_ptr_flag_bitsILi16EEENSR_INS5_IJNSA_ILi8EEENSA_ILi64EEEEEENS5_IJS15_SB_EEEEEEEvNS4_8identityESY_S19_vS1A_EENS_8epilogue10collective18CollectiveEpilogueINS1C_23Sm100TmaWarpSpecializedILi2ELi1ELi80ELb1ELb0EEEJSG_NS5_IJNSR_ISE_SB_EENSR_ISF_SB_EEEEESH_SI_SH_SI_NS1C_6fusion15FusionCallbacksIS1G_NS1K_17LinearCombinationISH_fSH_fLNS_15FloatRoundStyleE2EEESG_S1J_JEEENS4_5SM1004TMEM4LOAD26SM100_TMEM_LOAD_32dp32b16xESY_NSZ_INS10_ILi1ELi4ELi3EEES13_NSR_INS5_IJS14_NSA_ILi16EEEEEENS5_IJS1V_SB_EEEEEEENS4_39AutoVectorizingCopyWithAssumedAlignmentILi128EEENS4_14SM90_TMA_STOREES1Z_S21_S21_EEEvvEEEEvNT_6ParamsE)
        /*0038*/ 	.word	0x00000000


	//----- nvinfo : EIATTR_MIN_STACK_SIZE
	.align		4
.L_27:
        /*003c*/ 	.byte	0x04, 0x12
        /*003e*/ 	.short	(.L_29 - .L_28)
	.align		4
.L_28:
        /*0040*/ 	.word	index@(_ZN7cutlass13device_kernelINS_4gemm6kernel13GemmUniversalIN4cute5tupleIJiiiiEEENS1_10collective13CollectiveMmaINS1_35MainloopSm100TmaUmmaWarpSpecializedILi3ELi2ELi4ENS5_IJNS4_1CILi1EEESB_SB_EEEEENS5_IJNSA_ILi128EEENSA_ILi80EEESE_EEENS_6half_tENS5_IJlSB_lEEESH_SI_NS4_8TiledMMAINS4_8MMA_AtomIJNS4_20SM100_MMA_F16BF16_SSISH_SH_fLi128ELi80ELNS4_4UMMA5MajorE0ELSN_0ELNSM_7ScaleInE0ELSO_0EEEEEENS4_6LayoutISC_NS5_IJNSA_ILi0EEESS_SS_EEEEENS5_IJNS4_10UnderscoreESV_SV_EEEEENS4_13SM90_TMA_LOADENS4_14ComposedLayoutINS4_7SwizzleILi3ELi4ELi3EEENS4_18smem_ptr_flag_bitsILi16EEENSR_INS5_IJNSA_ILi8EEENSA_ILi64EEEEEENS5_IJS15_SB_EEEEEEEvNS4_8identityESY_S19_vS1A_EENS_8epilogue10collective18CollectiveEpilogueINS1C_23Sm100TmaWarpSpecializedILi2ELi1ELi80ELb1ELb0EEEJSG_NS5_IJNSR_ISE_SB_EENSR_ISF_SB_EEEEESH_SI_SH_SI_NS1C_6fusion15FusionCallbacksIS1G_NS1K_17LinearCombinationISH_fSH_fLNS_15FloatRoundStyleE2EEESG_S1J_JEEENS4_5SM1004TMEM4LOAD26SM100_TMEM_LOAD_32dp32b16xESY_NSZ_INS10_ILi1ELi4ELi3EEES13_NSR_INS5_IJS14_NSA_ILi16EEEEEENS5_IJS1V_SB_EEEEEEENS4_39AutoVectorizingCopyWithAssumedAlignmentILi128EEENS4_14SM90_TMA_STOREES1Z_S21_S21_EEEvvEEEEvNT_6ParamsE)
        /*0044*/ 	.word	0x00000000
.L_29:


//--------------------- .nv.compat                --------------------------
	.section	.nv.compat,"",@"SHT_CUDA_COMPAT_INFO"
	.align	4
        /*0000*/ 	.byte	0x02, 0x09, 0x01, 0x00, 0x02, 0x02, 0x02, 0x00, 0x02, 0x05, 0x05, 0x00, 0x03, 0x07, 0x01, 0x01
        /*0010*/ 	.byte	0x02, 0x03, 0x01, 0x00, 0x02, 0x06, 0x01, 0x00, 0x04, 0x0b, 0x08, 0x00, 0x09, 0x00, 0x00, 0x00
        /*0020*/ 	.byte	0x00, 0x00, 0x00, 0x00


//--------------------- .nv.info._ZN7cutlass13device_kernelINS_4gemm6kernel13GemmUniversalIN4cute5tupleIJiiiiEEENS1_10collective13CollectiveMmaINS1_35MainloopSm100TmaUmmaWarpSpecializedILi3ELi2ELi4ENS5_IJNS4_1CILi1EEESB_SB_EEEEENS5_IJNSA_ILi128EEENSA_ILi80EEESE_EEENS_6half_tENS5_IJlSB_lEEESH_SI_NS4_8TiledMMAINS4_8MMA_AtomIJNS4_20SM100_MMA_F16BF16_SSISH_SH_fLi128ELi80ELNS4_4UMMA5MajorE0ELSN_0ELNSM_7ScaleInE0ELSO_0EEEEEENS4_6LayoutISC_NS5_IJNSA_ILi0EEESS_SS_EEEEENS5_IJNS4_10UnderscoreESV_SV_EEEEENS4_13SM90_TMA_LOADENS4_14ComposedLayoutINS4_7SwizzleILi3ELi4ELi3EEENS4_18smem_ptr_flag_bitsILi16EEENSR_INS5_IJNSA_ILi8EEENSA_ILi64EEEEEENS5_IJS15_SB_EEEEEEEvNS4_8identityESY_S19_vS1A_EENS_8epilogue10collective18CollectiveEpilogueINS1C_23Sm100TmaWarpSpecializedILi2ELi1ELi80ELb1ELb0EEEJSG_NS5_IJNSR_ISE_SB_EENSR_ISF_SB_EEEEESH_SI_SH_SI_NS1C_6fusion15FusionCallbacksIS1G_NS1K_17LinearCombinationISH_fSH_fLNS_15FloatRoundStyleE2EEESG_S1J_JEEENS4_5SM1004TMEM4LOAD26SM100_TMEM_LOAD_32dp32b16xESY_NSZ_INS10_ILi1ELi4ELi3EEES13_NSR_INS5_IJS14_NSA_ILi16EEEEEENS5_IJS1V_SB_EEEEEEENS4_39AutoVectorizingCopyWithAssumedAlignmentILi128EEENS4_14SM90_TMA_STOREES1Z_S21_S21_EEEvvEEEEvNT_6ParamsE --------------------------
	.section	.nv.info._ZN7cutlass13device_kernelINS_4gemm6kernel13GemmUniversalIN4cute5tupleIJiiiiEEENS1_10collective13CollectiveMmaINS1_35MainloopSm100TmaUmmaWarpSpecializedILi3ELi2ELi4ENS5_IJNS4_1CILi1EEESB_SB_EEEEENS5_IJNSA_ILi128EEENSA_ILi80EEESE_EEENS_6half_tENS5_IJlSB_lEEESH_SI_NS4_8TiledMMAINS4_8MMA_AtomIJNS4_20SM100_MMA_F16BF16_SSISH_SH_fLi128ELi80ELNS4_4UMMA5MajorE0ELSN_0ELNSM_7ScaleInE0ELSO_0EEEEEENS4_6LayoutISC_NS5_IJNSA_ILi0EEESS_SS_EEEEENS5_IJNS4_10UnderscoreESV_SV_EEEEENS4_13SM90_TMA_LOADENS4_14ComposedLayoutINS4_7SwizzleILi3ELi4ELi3EEENS4_18smem_ptr_flag_bitsILi16EEENSR_INS5_IJNSA_ILi8EEENSA_ILi64EEEEEENS5_IJS15_SB_EEEEEEEvNS4_8identityESY_S19_vS1A_EENS_8epilogue10collective18CollectiveEpilogueINS1C_23Sm100TmaWarpSpecializedILi2ELi1ELi80ELb1ELb0EEEJSG_NS5_IJNSR_ISE_SB_EENSR_ISF_SB_EEEEESH_SI_SH_SI_NS1C_6fusion15FusionCallbacksIS1G_NS1K_17LinearCombinationISH_fSH_fLNS_15FloatRoundStyleE2EEESG_S1J_JEEENS4_5SM1004TMEM4LOAD26SM100_TMEM_LOAD_32dp32b16xESY_NSZ_INS10_ILi1ELi4ELi3EEES13_NSR_INS5_IJS14_NSA_ILi16EEEEEENS5_IJS1V_SB_EEEEEEENS4_39AutoVectorizingCopyWithAssumedAlignmentILi128EEENS4_14SM90_TMA_STOREES1Z_S21_S21_EEEvvEEEEvNT_6ParamsE,"",@"SHT_CUDA_INFO"
	.sectionflags	@""
	.align	4


	//----- nvinfo : EIATTR_CUDA_API_VERSION
	.align		4
        /*0000*/ 	.byte	0x04, 0x37
        /*0002*/ 	.short	(.L_31 - .L_30)
.L_30:
        /*0004*/ 	.word	0x00000082


	//----- nvinfo : EIATTR_KPARAM_INFO
	.align		4
.L_31:
        /*0008*/ 	.byte	0x04, 0x17
        /*000a*/ 	.short	(.L_33 - .L_32)
.L_32:
        /*000c*/ 	.word	0x00000000
        /*0010*/ 	.short	0x0000
        /*0012*/ 	.short	0x0000
        /*0014*/ 	.byte	0x00, 0xf0, 0x01, 0x20


	//----- nvinfo : EIATTR_AT_ENTRY_FRAGMENTS
	.align		4
.L_33:
        /*0018*/ 	.byte	0x04, 0x4f
        /*001a*/ 	.short	(.L_35 - .L_34)


	//   ....[0]....
.L_34:
        /*001c*/ 	.word	0x00000006


	//----- nvinfo : EIATTR_RESERVED_SMEM_USED
	.align		4
.L_35:
        /*0020*/ 	.byte	0x01, 0x41
	.zero		2


	//----- nvinfo : EIATTR_SPARSE_MMA_MASK
	.align		4
        /*0024*/ 	.byte	0x03, 0x50
        /*0026*/ 	.short	0x0000


	//----- nvinfo : EIATTR_TCGEN05_1CTA_USED
	.align		4
        /*0028*/ 	.byte	0x01, 0x51
	.zero		2


	//----- nvinfo : EIATTR_MAXREG_COUNT
	.align		4
        /*002c*/ 	.byte	0x03, 0x1b
        /*002e*/ 	.short	0x00ff


	//----- nvinfo : EIATTR_NUM_BARRIERS
	.align		4
        /*0030*/ 	.byte	0x02, 0x4c
        /*0032*/ 	.byte	0x07
	.zero		1


	//----- nvinfo : EIATTR_EXTERNS
	.align		4
        /*0034*/ 	.byte	0x04, 0x0f
        /*0036*/ 	.short	(.L_37 - .L_36)


	//   ....[0]....
	.align		4
.L_36:
        /*0038*/ 	.word	index@(__assertfail)


	//----- nvinfo : EIATTR_MERCURY_ISA_VERSION
	.align		4
.L_37:
        /*003c*/ 	.byte	0x03, 0x5f
        /*003e*/ 	.short	0x0101


	//----- nvinfo : EIATTR_INT_WARP_WIDE_INSTR_OFFSETS
	.align		4
        /*0040*/ 	.byte	0x04, 0x31
        /*0042*/ 	.short	(.L_39 - .L_38)


	//   ....[0]....
.L_38:
        /*0044*/ 	.word	0x00001ef0


	//   ....[1]....
        /*0048*/ 	.word	0x00003a70


	//   ....[2]....
        /*004c*/ 	.word	0x00003a90


	//   ....[3]....
        /*0050*/ 	.word	0x00003ac0


	//   ....[4]....
        /*0054*/ 	.word	0x00004540


	//   ....[5]....
        /*0058*/ 	.word	0x00004550


	//   ....[6]....
        /*005c*/ 	.word	0x00004580


	//   ....[7]....
        /*0060*/ 	.word	0x000045b0


	//   ....[8]....
        /*0064*/ 	.word	0x00004740


	//   ....[9]....
        /*0068*/ 	.word	0x00004770


	//----- nvinfo : EIATTR_COOP_GROUP_MASK_REGIDS
	.align		4
.L_39:
        /*006c*/ 	.byte	0x04, 0x29
        /*006e*/ 	.short	(.L_41 - .L_40)


	//   ....[0]....
.L_40:
        /*0070*/ 	.word	0xffffffff


	//   ....[1]....
        /*0074*/ 	.word	0xffffffff


	//   ....[2]....
        /*0078*/ 	.word	0xffffffff


	//   ....[3]....
        /*007c*/ 	.word	0xffffffff


	//   ....[4]....
        /*0080*/ 	.word	0xffffffff


	//   ....[5]....
        /*0084*/ 	.word	0xffffffff


	//   ....[6]....
        /*0088*/ 	.word	0xffffffff


	//   ....[7]....
        /*008c*/ 	.word	0xffffffff


	//   ....[8]....
        /*0090*/ 	.word	0xffffffff


	//   ....[9]....
        /*0094*/ 	.word	0xffffffff


	//   ....[10]....
        /*0098*/ 	.word	0xffffffff


	//   ....[11]....
        /*009c*/ 	.word	0xffffffff


	//   ....[12]....
        /*00a0*/ 	.word	0xffffffff


	//----- nvinfo : EIATTR_COOP_GROUP_INSTR_OFFSETS
	.align		4
.L_41:
        /*00a4*/ 	.byte	0x04, 0x28
        /*00a6*/ 	.short	(.L_43 - .L_42)


	//   ....[0]....
.L_42:
        /*00a8*/ 	.word	0x00000090


	//   ....[1]....
        /*00ac*/ 	.word	0x000004d0


	//   ....[2]....
        /*00b0*/ 	.word	0x00000620


	//   ....[3]....
        /*00b4*/ 	.word	0x00000780


	//   ....[4]....
        /*00b8*/ 	.word	0x00000880


	//   ....[5]....
        /*00bc*/ 	.word	0x000009f0


	//   ....[6]....
        /*00c0*/ 	.word	0x00000b90


	//   ....[7]....
        /*00c4*/ 	.word	0x00001dd0


	//   ....[8]....
        /*00c8*/ 	.word	0x00002b20


	//   ....[9]....
        /*00cc*/ 	.word	0x00002d30


	//   ....[10]....
        /*00d0*/ 	.word	0x00002d60


	//   ....[11]....
        /*00d4*/ 	.word	0x00003950


	//   ....[12]....
        /*00d8*/ 	.word	0x00003b80


	//----- nvinfo : EIATTR_VRC_CTA_INIT_COUNT
	.align		4
.L_43:
        /*00dc*/ 	.byte	0x02, 0x4a
        /*00de*/ 	.byte	0x80
	.zero		1


	//----- nvinfo : EIATTR_SYSCALL_OFFSETS
	.align		4
        /*00e0*/ 	.byte	0x04, 0x46
        /*00e2*/ 	.short	(.L_45 - .L_44)


	//   ....[0]....
.L_44:
        /*00e4*/ 	.word	0x00005230


	//   ....[1]....
        /*00e8*/ 	.word	0x00005320


	//   ....[2]....
        /*00ec*/ 	.word	0x00005d20


	//   ....[3]....
        /*00f0*/ 	.word	0x00005e90


	//   ....[4]....
        /*00f4*/ 	.word	0x00006000


	//   ....[5]....
        /*00f8*/ 	.word	0x00006170


	//   ....[6]....
        /*00fc*/ 	.word	0x000062e0


	//----- nvinfo : EIATTR_MBARRIER_INSTR_OFFSETS
	.align		4
.L_45:
        /*0100*/ 	.byte	0x04, 0x39
        /*0102*/ 	.short	(.L_47 - .L_46)


	//   ....[0]....
.L_46:
        /*0104*/ 	.word	0x000005b0
        /*0108*/ 	.word	0x000000ff
        /*010c*/ 	.word	0x00000000
        /*0110*/ 	.short	0x0100
        /*0112*/ 	.byte	0x05
	.zero		1


	//   ....[1]....
        /*0114*/ 	.word	0x000005c0
        /*0118*/ 	.word	0x000000ff
        /*011c*/ 	.word	0x00000018
        /*0120*/ 	.short	0x0100
        /*0122*/ 	.byte	0x05
	.zero		1


	//   ....[2]....
        /*0124*/ 	.word	0x000005d0
        /*0128*/ 	.word	0x000000ff
        /*012c*/ 	.word	0x00000008
        /*0130*/ 	.short	0x0100
        /*0132*/ 	.byte	0x05
	.zero		1


	//   ....[3]....
        /*0134*/ 	.word	0x000005e0
        /*0138*/ 	.word	0x000000ff
        /*013c*/ 	.word	0x00000020
        /*0140*/ 	.short	0x0100
        /*0142*/ 	.byte	0x05
	.zero		1


	//   ....[4]....
        /*0144*/ 	.word	0x000005f0
        /*0148*/ 	.word	0x000000ff
        /*014c*/ 	.word	0x00000010
        /*0150*/ 	.short	0x0100
        /*0152*/ 	.byte	0x05
	.zero		1


	//   ....[5]....
        /*0154*/ 	.word	0x00000600
        /*0158*/ 	.word	0x000000ff
        /*015c*/ 	.word	0x00000028
        /*0160*/ 	.short	0x0100
        /*0162*/ 	.byte	0x05
	.zero		1


	//   ....[6]....
        /*0164*/ 	.word	0x00000730
        /*0168*/ 	.word	0x000000ff
        /*016c*/ 	.word	0x00000030
        /*0170*/ 	.short	0x0100
        /*0172*/ 	.byte	0x06
	.zero		1


	//   ....[7]....
        /*0174*/ 	.word	0x00000740
        /*0178*/ 	.word	0x000000ff
        /*017c*/ 	.word	0x00000040
        /*0180*/ 	.short	0x0100
        /*0182*/ 	.byte	0x06
	.zero		1


	//   ....[8]....
        /*0184*/ 	.word	0x00000750
        /*0188*/ 	.word	0x000000ff
        /*018c*/ 	.word	0x00000038
        /*0190*/ 	.short	0x0100
        /*0192*/ 	.byte	0x06
	.zero		1


	//   ....[9]....
        /*0194*/ 	.word	0x00000760
        /*0198*/ 	.word	0x000000ff
        /*019c*/ 	.word	0x00000048
        /*01a0*/ 	.short	0x0100
        /*01a2*/ 	.byte	0x06
	.zero		1


	//   ....[10]....
        /*01a4*/ 	.word	0x00000850
        /*01a8*/ 	.word	0x000000ff
        /*01ac*/ 	.word	0x00000050
        /*01b0*/ 	.short	0x0100
        /*01b2*/ 	.byte	0x05
	.zero		1


	//   ....[11]....
        /*01b4*/ 	.word	0x00000860
        /*01b8*/ 	.word	0x000000ff
        /*01bc*/ 	.word	0x00000058
        /*01c0*/ 	.short	0x0100
        /*01c2*/ 	.byte	0x05
	.zero		1


	//   ....[12]....
        /*01c4*/ 	.word	0x000009a0
        /*01c8*/ 	.word	0x000000ff
        /*01cc*/ 	.word	0x00000060
        /*01d0*/ 	.short	0x0100
        /*01d2*/ 	.byte	0x05
	.zero		1


	//   ....[13]....
        /*01d4*/ 	.word	0x000009b0
        /*01d8*/ 	.word	0x000000ff
        /*01dc*/ 	.word	0x00000070
        /*01e0*/ 	.short	0x0100
        /*01e2*/ 	.byte	0x05
	.zero		1


	//   ....[14]....
        /*01e4*/ 	.word	0x000009c0
        /*01e8*/ 	.word	0x000000ff
        /*01ec*/ 	.word	0x00000068
        /*01f0*/ 	.short	0x0100
        /*01f2*/ 	.byte	0x05
	.zero		1


	//   ....[15]....
        /*01f4*/ 	.word	0x000009d0
        /*01f8*/ 	.word	0x000000ff
        /*01fc*/ 	.word	0x00000078
        /*0200*/ 	.short	0x0100
        /*0202*/ 	.byte	0x05
	.zero		1


	//   ....[16]....
        /*0204*/ 	.word	0x00000b00
        /*0208*/ 	.word	0x000000ff
        /*020c*/ 	.word	0x00000080
        /*0210*/ 	.short	0x0100
        /*0212*/ 	.byte	0x06
	.zero		1


	//   ....[17]....
        /*0214*/ 	.word	0x00000b10
        /*0218*/ 	.word	0x000000ff
        /*021c*/ 	.word	0x000000a0
        /*0220*/ 	.short	0x0100
        /*0222*/ 	.byte	0x06
	.zero		1


	//   ....[18]....
        /*0224*/ 	.word	0x00000b20
        /*0228*/ 	.word	0x000000ff
        /*022c*/ 	.word	0x00000088
        /*0230*/ 	.short	0x0100
        /*0232*/ 	.byte	0x06
	.zero		1


	//   ....[19]....
        /*0234*/ 	.word	0x00000b30
        /*0238*/ 	.word	0x000000ff
        /*023c*/ 	.word	0x000000a8
        /*0240*/ 	.short	0x0100
        /*0242*/ 	.byte	0x06
	.zero		1


	//   ....[20]....
        /*0244*/ 	.word	0x00000b40
        /*0248*/ 	.word	0x000000ff
        /*024c*/ 	.word	0x00000090
        /*0250*/ 	.short	0x0100
        /*0252*/ 	.byte	0x06
	.zero		1


	//   ....[21]....
        /*0254*/ 	.word	0x00000b50
        /*0258*/ 	.word	0x000000ff
        /*025c*/ 	.word	0x000000b0
        /*0260*/ 	.short	0x0100
        /*0262*/ 	.byte	0x06
	.zero		1


	//   ....[22]....
        /*0264*/ 	.word	0x00000b60
        /*0268*/ 	.word	0x000000ff
        /*026c*/ 	.word	0x00000098
        /*0270*/ 	.short	0x0100
        /*0272*/ 	.byte	0x06
	.zero		1


	//   ....[23]....
        /*0274*/ 	.word	0x00000b70
        /*0278*/ 	.word	0x000000ff
        /*027c*/ 	.word	0x000000b8
        /*0280*/ 	.short	0x0100
        /*0282*/ 	.byte	0x06
	.zero		1


	//   ....[24]....
        /*0284*/ 	.word	0x00000c60
        /*0288*/ 	.word	0x000000ff
        /*028c*/ 	.word	0x000000c0
        /*0290*/ 	.short	0x0100
        /*0292*/ 	.byte	0x05
	.zero		1


	//   ....[25]....
        /*0294*/ 	.word	0x00000c70
        /*0298*/ 	.word	0x000000ff
        /*029c*/ 	.word	0x000000d0
        /*02a0*/ 	.short	0x0100
        /*02a2*/ 	.byte	0x05
	.zero		1


	//   ....[26]....
        /*02a4*/ 	.word	0x00000c80
        /*02a8*/ 	.word	0x000000ff
        /*02ac*/ 	.word	0x000000c8
        /*02b0*/ 	.short	0x0100
        /*02b2*/ 	.byte	0x05
	.zero		1


	//   ....[27]....
        /*02b4*/ 	.word	0x00000c90
        /*02b8*/ 	.word	0x000000ff
        /*02bc*/ 	.word	0x000000d8
        /*02c0*/ 	.short	0x0100
        /*02c2*/ 	.byte	0x05
	.zero		1


	//   ....[28]....
        /*02c4*/ 	.word	0x00001570
        /*02c8*/ 	.word	0x00000003
        /*02cc*/ 	.word	0x000000d0
        /*02d0*/ 	.short	0x010a
        /*02d2*/ 	.byte	0xff
	.zero		1


	//   ....[29]....
        /*02d4*/ 	.word	0x000015a0
        /*02d8*/ 	.word	0x00000003
        /*02dc*/ 	.word	0x000000c0
        /*02e0*/ 	.short	0x0101
        /*02e2*/ 	.byte	0xff
	.zero		1


	//   ....[30]....
        /*02e4*/ 	.word	0x00001670
        /*02e8*/ 	.word	0x000000ff
        /*02ec*/ 	.word	0x00000018
        /*02f0*/ 	.short	0x010a
        /*02f2*/ 	.byte	0x05
	.zero		1


	//   ....[31]....
        /*02f4*/ 	.word	0x00001710
        /*02f8*/ 	.word	0x000000ff
        /*02fc*/ 	.word	0x00000018
        /*0300*/ 	.short	0x010a
        /*0302*/ 	.byte	0x21
	.zero		1


	//   ....[32]....
        /*0304*/ 	.word	0x00001860
        /*0308*/ 	.word	0x000000ff
        /*030c*/ 	.word	0x00000018
        /*0310*/ 	.short	0x010a
        /*0312*/ 	.byte	0x08
	.zero		1


	//   ....[33]....
        /*0314*/ 	.word	0x00001a30
        /*0318*/ 	.word	0x000000ff
        /*031c*/ 	.word	0x00000058
        /*0320*/ 	.short	0x0101
        /*0322*/ 	.byte	0x04
	.zero		1


	//   ....[34]....
        /*0324*/ 	.word	0x00001a50
        /*0328*/ 	.word	0x000000ff
        /*032c*/ 	.word	0x00000018
        /*0330*/ 	.short	0x010a
        /*0332*/ 	.byte	0x05
	.zero		1


	//   ....[35]....
        /*0334*/ 	.word	0x00001ad0
        /*0338*/ 	.word	0x000000ff
        /*033c*/ 	.word	0x00000018
        /*0340*/ 	.short	0x010a
        /*0342*/ 	.byte	0x21
	.zero		1


	//   ....[36]....
        /*0344*/ 	.word	0x00001c30
        /*0348*/ 	.word	0x000000ff
        /*034c*/ 	.word	0x00000018
        /*0350*/ 	.short	0x010a
        /*0352*/ 	.byte	0x08
	.zero		1


	//   ....[37]....
        /*0354*/ 	.word	0x00001e00
        /*0358*/ 	.word	0x00000002
        /*035c*/ 	.word	0x00000060
        /*0360*/ 	.short	0x010a
        /*0362*/ 	.byte	0xff
	.zero		1


	//   ....[38]....
        /*0364*/ 	.word	0x00001ec0
        /*0368*/ 	.word	0x00000002
        /*036c*/ 	.word	0x00000000
        /*0370*/ 	.short	0x0101
        /*0372*/ 	.byte	0xff
	.zero		1


	//   ....[39]....
        /*0374*/ 	.word	0x00002420
        /*0378*/ 	.word	0x000000ff
        /*037c*/ 	.word	0x00000000
        /*0380*/ 	.short	0x010a
        /*0382*/ 	.byte	0x05
	.zero		1


	//   ....[40]....
        /*0384*/ 	.word	0x000024b0
        /*0388*/ 	.word	0x000000ff
        /*038c*/ 	.word	0x00000000
        /*0390*/ 	.short	0x010a
        /*0392*/ 	.byte	0x05
	.zero		1


	//   ....[41]....
        /*0394*/ 	.word	0x00002550
        /*0398*/ 	.word	0x00000000
        /*039c*/ 	.word	0x00000000
        /*03a0*/ 	.short	0x010a
        /*03a2*/ 	.byte	0xff
	.zero		1


	//   ....[42]....
        /*03a4*/ 	.word	0x00002670
        /*03a8*/ 	.word	0x00000000
        /*03ac*/ 	.word	0x000000c0
        /*03b0*/ 	.short	0x010a
        /*03b2*/ 	.byte	0xff
	.zero		1


	//   ....[43]....
        /*03b4*/ 	.word	0x000026d0
        /*03b8*/ 	.word	0x00000004
        /*03bc*/ 	.word	0x00000000
        /*03c0*/ 	.short	0x0101
        /*03c2*/ 	.byte	0xff
	.zero		1


	//   ....[44]....
        /*03c4*/ 	.word	0x000026f0
        /*03c8*/ 	.word	0x000000ff
        /*03cc*/ 	.word	0x00000070
        /*03d0*/ 	.short	0x010a
        /*03d2*/ 	.byte	0x05
	.zero		1


	//   ....[45]....
        /*03d4*/ 	.word	0x00002810
        /*03d8*/ 	.word	0x00000000
        /*03dc*/ 	.word	0x00000060
        /*03e0*/ 	.short	0x010a
        /*03e2*/ 	.byte	0xff
	.zero		1


	//   ....[46]....
        /*03e4*/ 	.word	0x00002920
        /*03e8*/ 	.word	0x00000000
        /*03ec*/ 	.word	0x00000000
        /*03f0*/ 	.short	0x0101
        /*03f2*/ 	.byte	0xff
	.zero		1


	//   ....[47]....
        /*03f4*/ 	.word	0x000029b0
        /*03f8*/ 	.word	0x000000ff
        /*03fc*/ 	.word	0x00000070
        /*0400*/ 	.short	0x0106
        /*0402*/ 	.byte	0x05
	.zero		1


	//   ....[48]....
        /*0404*/ 	.word	0x000029d0
        /*0408*/ 	.word	0x000000ff
        /*040c*/ 	.word	0x00000070
        /*0410*/ 	.short	0x010a
        /*0412*/ 	.byte	0x05
	.zero		1


	//   ....[49]....
        /*0414*/ 	.word	0x00002a60
        /*0418*/ 	.word	0x000000ff
        /*041c*/ 	.word	0x00000070
        /*0420*/ 	.short	0x0106
        /*0422*/ 	.byte	0x04
	.zero		1


	//   ....[50]....
        /*0424*/ 	.word	0x00002aa0
        /*0428*/ 	.word	0x00000000
        /*042c*/ 	.word	0x00000070
        /*0430*/ 	.short	0x010a
        /*0432*/ 	.byte	0xff
	.zero		1


	//   ....[51]....
        /*0434*/ 	.word	0x00003060
        /*0438*/ 	.word	0x00000000
        /*043c*/ 	.word	0x00000060
        /*0440*/ 	.short	0x010a
        /*0442*/ 	.byte	0xff
	.zero		1


	//   ....[52]....
        /*0444*/ 	.word	0x00003170
        /*0448*/ 	.word	0x00000003
        /*044c*/ 	.word	0x00000000
        /*0450*/ 	.short	0x0101
        /*0452*/ 	.byte	0xff
	.zero		1


	//   ....[53]....
        /*0454*/ 	.word	0x00003180
        /*0458*/ 	.word	0x000000ff
        /*045c*/ 	.word	0x00000000
        /*0460*/ 	.short	0x010a
        /*0462*/ 	.byte	0x05
	.zero		1


	//   ....[54]....
        /*0464*/ 	.word	0x000031a0
        /*0468*/ 	.word	0x000000ff
        /*046c*/ 	.word	0x000000a0
        /*0470*/ 	.short	0x010a
        /*0472*/ 	.byte	0x0e
	.zero		1


	//   ....[55]....
        /*0474*/ 	.word	0x00003270
        /*0478*/ 	.word	0x000000ff
        /*047c*/ 	.word	0x00000000
        /*0480*/ 	.short	0x010a
        /*0482*/ 	.byte	0x13
	.zero		1


	//   ....[56]....
        /*0484*/ 	.word	0x000033a0
        /*0488*/ 	.word	0x000000ff
        /*048c*/ 	.word	0x00000000
        /*0490*/ 	.short	0x010a
        /*0492*/ 	.byte	0x24
	.zero		1


	//   ....[57]....
        /*0494*/ 	.word	0x00003780
        /*0498*/ 	.word	0x000000ff
        /*049c*/ 	.word	0x00000000
        /*04a0*/ 	.short	0x010a
        /*04a2*/ 	.byte	0x05
	.zero		1


	//   ....[58]....
        /*04a4*/ 	.word	0x00003810
        /*04a8*/ 	.word	0x000000ff
        /*04ac*/ 	.word	0x00000000
        /*04b0*/ 	.short	0x010a
        /*04b2*/ 	.byte	0x05
	.zero		1


	//   ....[59]....
        /*04b4*/ 	.word	0x000038a0
        /*04b8*/ 	.word	0x000000ff
        /*04bc*/ 	.word	0x00000000
        /*04c0*/ 	.short	0x010a
        /*04c2*/ 	.byte	0x05
	.zero		1


	//   ....[60]....
        /*04c4*/ 	.word	0x00003930
        /*04c8*/ 	.word	0x000000ff
        /*04cc*/ 	.word	0x00000000
        /*04d0*/ 	.short	0x010a
        /*04d2*/ 	.byte	0x06
	.zero		1


	//   ....[61]....
        /*04d4*/ 	.word	0x00003d70
        /*04d8*/ 	.word	0x00000000
        /*04dc*/ 	.word	0x00000060
        /*04e0*/ 	.short	0x010a
        /*04e2*/ 	.byte	0xff
	.zero		1


	//   ....[62]....
        /*04e4*/ 	.word	0x00003e50
        /*04e8*/ 	.word	0x00000000
        /*04ec*/ 	.word	0x00000000
        /*04f0*/ 	.short	0x0101
        /*04f2*/ 	.byte	0xff
	.zero		1


	//   ....[63]....
        /*04f4*/ 	.word	0x00004170
        /*04f8*/ 	.word	0x000000ff
        /*04fc*/ 	.word	0x00000058
        /*0500*/ 	.short	0x010a
        /*0502*/ 	.byte	0x04
	.zero		1


	//   ....[64]....
        /*0504*/ 	.word	0x00004350
        /*0508*/ 	.word	0x000000ff
        /*050c*/ 	.word	0x00000040
        /*0510*/ 	.short	0x010a
        /*0512*/ 	.byte	0x0d
	.zero		1


	//   ....[65]....
        /*0514*/ 	.word	0x000047a0
        /*0518*/ 	.word	0x000000ff
        /*051c*/ 	.word	0x00000030
        /*0520*/ 	.short	0x010b
        /*0522*/ 	.byte	0x0d
	.zero		1


	//   ....[66]....
        /*0524*/ 	.word	0x00004800
        /*0528*/ 	.word	0x000000ff
        /*052c*/ 	.word	0x00000000
        /*0530*/ 	.short	0x0101
        /*0532*/ 	.byte	0x15
	.zero		1


	//   ....[67]....
        /*0534*/ 	.word	0x000048b0
        /*0538*/ 	.word	0x000000ff
        /*053c*/ 	.word	0x00000000
        /*0540*/ 	.short	0x010a
        /*0542*/ 	.byte	0x04
	.zero		1


	//   ....[68]....
        /*0544*/ 	.word	0x00004950
        /*0548*/ 	.word	0x00000000
        /*054c*/ 	.word	0x00000000
        /*0550*/ 	.short	0x010a
        /*0552*/ 	.byte	0xff
	.zero		1


	//   ....[69]....
        /*0554*/ 	.word	0x00004c40
        /*0558*/ 	.word	0x00000000
        /*055c*/ 	.word	0x00000060
        /*0560*/ 	.short	0x010a
        /*0562*/ 	.byte	0xff
	.zero		1


	//   ....[70]....
        /*0564*/ 	.word	0x00004d50
        /*0568*/ 	.word	0x00000000
        /*056c*/ 	.word	0x00000000
        /*0570*/ 	.short	0x0101
        /*0572*/ 	.byte	0xff
	.zero		1


	//   ....[71]....
        /*0574*/ 	.word	0x00005750
        /*0578*/ 	.word	0x00000000
        /*057c*/ 	.word	0x00000030
        /*0580*/ 	.short	0x010a
        /*0582*/ 	.byte	0xff
	.zero		1


	//   ....[72]....
        /*0584*/ 	.word	0x000057c0
        /*0588*/ 	.word	0x00000010
        /*058c*/ 	.word	0x00000080
        /*0590*/ 	.short	0x010a
        /*0592*/ 	.byte	0xff
	.zero		1


	//   ....[73]....
        /*0594*/ 	.word	0x000058c0
        /*0598*/ 	.word	0x00000000
        /*059c*/ 	.word	0x00000030
        /*05a0*/ 	.short	0x010a
        /*05a2*/ 	.byte	0xff
	.zero		1


	//   ....[74]....
        /*05a4*/ 	.word	0x00005c00
        /*05a8*/ 	.word	0x00000010
        /*05ac*/ 	.word	0x00000080
        /*05b0*/ 	.short	0x010a
        /*05b2*/ 	.byte	0xff
	.zero		1


	//   ....[75]....
        /*05b4*/ 	.word	0x00006590
        /*05b8*/ 	.word	0x000000ff
        /*05bc*/ 	.word	0x00000000
        /*05c0*/ 	.short	0x0101
        /*05c2*/ 	.byte	0x05
	.zero		1


	//   ....[76]....
        /*05c4*/ 	.word	0x000079f0
        /*05c8*/ 	.word	0x00000000
        /*05cc*/ 	.word	0x00000000
        /*05d0*/ 	.short	0x0101
        /*05d2*/ 	.byte	0xff
	.zero		1


	//   ....[77]....
        /*05d4*/ 	.word	0x00007c90
        /*05d8*/ 	.word	0x00000003
        /*05dc*/ 	.word	0x000000d0
        /*05e0*/ 	.short	0x010a
        /*05e2*/ 	.byte	0xff
	.zero		1


	//   ....[78]....
        /*05e4*/ 	.word	0x00007cf0
        /*05e8*/ 	.word	0x00000002
        /*05ec*/ 	.word	0x00000018
        /*05f0*/ 	.short	0x010a
        /*05f2*/ 	.byte	0xff
	.zero		1


	//   ....[79]....
        /*05f4*/ 	.word	0x00007d50
        /*05f8*/ 	.word	0x00000002
        /*05fc*/ 	.word	0x00000018
        /*0600*/ 	.short	0x010a
        /*0602*/ 	.byte	0xff
	.zero		1


	//   ....[80]....
        /*0604*/ 	.word	0x00007da0
        /*0608*/ 	.word	0x00000002
        /*060c*/ 	.word	0x00000060
        /*0610*/ 	.short	0x010a
        /*0612*/ 	.byte	0xff
	.zero		1


	//   ....[81]....
        /*0614*/ 	.word	0x00007e00
        /*0618*/ 	.word	0x00000000
        /*061c*/ 	.word	0x00000000
        /*0620*/ 	.short	0x010a
        /*0622*/ 	.byte	0xff
	.zero		1


	//   ....[82]....
        /*0624*/ 	.word	0x00007e60
        /*0628*/ 	.word	0x00000000
        /*062c*/ 	.word	0x00000000
        /*0630*/ 	.short	0x010a
        /*0632*/ 	.byte	0xff
	.zero		1


	//   ....[83]....
        /*0634*/ 	.word	0x00007eb0
        /*0638*/ 	.word	0x00000000
        /*063c*/ 	.word	0x000000c0
        /*0640*/ 	.short	0x010a
        /*0642*/ 	.byte	0xff
	.zero		1


	//   ....[84]....
        /*0644*/ 	.word	0x00007f10
        /*0648*/ 	.word	0x00000000
        /*064c*/ 	.word	0x00000070
        /*0650*/ 	.short	0x010a
        /*0652*/ 	.byte	0xff
	.zero		1


	//   ....[85]....
        /*0654*/ 	.word	0x00007f60
        /*0658*/ 	.word	0x00000000
        /*065c*/ 	.word	0x00000060
        /*0660*/ 	.short	0x010a
        /*0662*/ 	.byte	0xff
	.zero		1


	//   ....[86]....
        /*0664*/ 	.word	0x00007fc0
        /*0668*/ 	.word	0x00000000
        /*066c*/ 	.word	0x00000070
        /*0670*/ 	.short	0x010a
        /*0672*/ 	.byte	0xff
	.zero		1


	//   ....[87]....
        /*0674*/ 	.word	0x00008010
        /*0678*/ 	.word	0x00000000
        /*067c*/ 	.word	0x00000060
        /*0680*/ 	.short	0x010a
        /*0682*/ 	.byte	0xff
	.zero		1


	//   ....[88]....
        /*0684*/ 	.word	0x00008070
        /*0688*/ 	.word	0x00000003
        /*068c*/ 	.word	0x000000a0
        /*0690*/ 	.short	0x010a
        /*0692*/ 	.byte	0xff
	.zero		1


	//   ....[89]....
        /*0694*/ 	.word	0x000080d0
        /*0698*/ 	.word	0x00000000
        /*069c*/ 	.word	0x00000000
        /*06a0*/ 	.short	0x010a
        /*06a2*/ 	.byte	0xff
	.zero		1


	//   ....[90]....
        /*06a4*/ 	.word	0x00008130
        /*06a8*/ 	.word	0x00000000
        /*06ac*/ 	.word	0x00000000
        /*06b0*/ 	.short	0x010a
        /*06b2*/ 	.byte	0xff
	.zero		1


	//   ....[91]....
        /*06b4*/ 	.word	0x00008190
        /*06b8*/ 	.word	0x00000000
        /*06bc*/ 	.word	0x00000000
        /*06c0*/ 	.short	0x010a
        /*06c2*/ 	.byte	0xff
	.zero		1


	//   ....[92]....
        /*06c4*/ 	.word	0x000081f0
        /*06c8*/ 	.word	0x00000000
        /*06cc*/ 	.word	0x00000000
        /*06d0*/ 	.short	0x010a
        /*06d2*/ 	.byte	0xff
	.zero		1


	//   ....[93]....
        /*06d4*/ 	.word	0x00008250
        /*06d8*/ 	.word	0x00000000
        /*06dc*/ 	.word	0x00000000
        /*06e0*/ 	.short	0x010a
        /*06e2*/ 	.byte	0xff
	.zero		1


	//   ....[94]....
        /*06e4*/ 	.word	0x000082a0
        /*06e8*/ 	.word	0x00000000
        /*06ec*/ 	.word	0x00000060
        /*06f0*/ 	.short	0x010a
        /*06f2*/ 	.byte	0xff
	.zero		1


	//   ....[95]....
        /*06f4*/ 	.word	0x00008300
        /*06f8*/ 	.word	0x00000000
        /*06fc*/ 	.word	0x00000058
        /*0700*/ 	.short	0x010a
        /*0702*/ 	.byte	0xff
	.zero		1


	//   ....[96]....
        /*0704*/ 	.word	0x00008360
        /*0708*/ 	.word	0x00000003
        /*070c*/ 	.word	0x00000040
        /*0710*/ 	.short	0x010a
        /*0712*/ 	.byte	0xff
	.zero		1


	//   ....[97]....
        /*0714*/ 	.word	0x000083c0
        /*0718*/ 	.word	0x00000000
        /*071c*/ 	.word	0x00000000
        /*0720*/ 	.short	0x010a
        /*0722*/ 	.byte	0xff
	.zero		1


	//   ....[98]....
        /*0724*/ 	.word	0x00008410
        /*0728*/ 	.word	0x00000000
        /*072c*/ 	.word	0x00000060
        /*0730*/ 	.short	0x010a
        /*0732*/ 	.byte	0xff
	.zero		1


	//   ....[99]....
        /*0734*/ 	.word	0x00008460
        /*0738*/ 	.word	0x00000000
        /*073c*/ 	.word	0x00000030
        /*0740*/ 	.short	0x010a
        /*0742*/ 	.byte	0xff
	.zero		1


	//   ....[100]....
        /*0744*/ 	.word	0x000084b0
        /*0748*/ 	.word	0x00000010
        /*074c*/ 	.word	0x00000080
        /*0750*/ 	.short	0x010a
        /*0752*/ 	.byte	0xff
	.zero		1


	//----- nvinfo : EIATTR_NUM_MBARRIERS
	.align		4
.L_47:
        /*0754*/ 	.byte	0x03, 0x38
        /*0756*/ 	.short	0x001c


	//----- nvinfo : EIATTR_EXIT_INSTR_OFFSETS
	.align		4
        /*0758*/ 	.byte	0x04, 0x1c
        /*075a*/ 	.short	(.L_49 - .L_48)


	//   ....[0]....
.L_48:
        /*075c*/ 	.word	0x00002580


	//   ....[1]....
        /*0760*/ 	.word	0x00002a70


	//   ....[2]....
        /*0764*/ 	.word	0x00002ad0


	//   ....[3]....
        /*0768*/ 	.word	0x00003b90


	//   ....[4]....
        /*076c*/ 	.word	0x00004980


	//   ....[5]....
        /*0770*/ 	.word	0x000049c0


	//   ....[6]....
        /*0774*/ 	.word	0x00007ba0


	//   ....[7]....
        /*0778*/ 	.word	0x00007c20


	//   ....[8]....
        /*077c*/ 	.word	0x00007c50


	//   ....[9]....
        /*0780*/ 	.word	0x00007c80


	//----- nvinfo : EIATTR_MAX_THREADS
	.align		4
.L_49:
        /*0784*/ 	.byte	0x04, 0x05
        /*0786*/ 	.short	(.L_51 - .L_50)
.L_50:
        /*0788*/ 	.word	0x00000100
        /*078c*/ 	.word	0x00000001
        /*0790*/ 	.word	0x00000001


	//----- nvinfo : EIATTR_CRS_STACK_SIZE
	.align		4
.L_51:
        /*0794*/ 	.byte	0x04, 0x1e
        /*0796*/ 	.short	(.L_53 - .L_52)
.L_52:
        /*0798*/ 	.word	0x00000000


	//----- nvinfo : EIATTR_CBANK_PARAM_SIZE
	.align		4
.L_53:
        /*079c*/ 	.byte	0x03, 0x19
        /*079e*/ 	.short	0x0800


	//----- nvinfo : EIATTR_PARAM_CBANK
	.align		4
        /*07a0*/ 	.byte	0x04, 0x0a
        /*07a2*/ 	.short	(.L_55 - .L_54)
	.align		4
.L_54:
        /*07a4*/ 	.word	index@(.nv.constant0._ZN7cutlass13device_kernelINS_4gemm6kernel13GemmUniversalIN4cute5tupleIJiiiiEEENS1_10collective13CollectiveMmaINS1_35MainloopSm100TmaUmmaWarpSpecializedILi3ELi2ELi4ENS5_IJNS4_1CILi1EEESB_SB_EEEEENS5_IJNSA_ILi128EEENSA_ILi80EEESE_EEENS_6half_tENS5_IJlSB_lEEESH_SI_NS4_8TiledMMAINS4_8MMA_AtomIJNS4_20SM100_MMA_F16BF16_SSISH_SH_fLi128ELi80ELNS4_4UMMA5MajorE0ELSN_0ELNSM_7ScaleInE0ELSO_0EEEEEENS4_6LayoutISC_NS5_IJNSA_ILi0EEESS_SS_EEEEENS5_IJNS4_10UnderscoreESV_SV_EEEEENS4_13SM90_TMA_LOADENS4_14ComposedLayoutINS4_7SwizzleILi3ELi4ELi3EEENS4_18smem_ptr_flag_bitsILi16EEENSR_INS5_IJNSA_ILi8EEENSA_ILi64EEEEEENS5_IJS15_SB_EEEEEEEvNS4_8identityESY_S19_vS1A_EENS_8epilogue10collective18CollectiveEpilogueINS1C_23Sm100TmaWarpSpecializedILi2ELi1ELi80ELb1ELb0EEEJSG_NS5_IJNSR_ISE_SB_EENSR_ISF_SB_EEEEESH_SI_SH_SI_NS1C_6fusion15FusionCallbacksIS1G_NS1K_17LinearCombinationISH_fSH_fLNS_15FloatRoundStyleE2EEESG_S1J_JEEENS4_5SM1004TMEM4LOAD26SM100_TMEM_LOAD_32dp32b16xESY_NSZ_INS10_ILi1ELi4ELi3EEES13_NSR_INS5_IJS14_NSA_ILi16EEEEEENS5_IJS1V_SB_EEEEEEENS4_39AutoVectorizingCopyWithAssumedAlignmentILi128EEENS4_14SM90_TMA_STOREES1Z_S21_S21_EEEvvEEEEvNT_6ParamsE)
        /*07a8*/ 	.short	0x0380
        /*07aa*/ 	.short	0x0800


	//----- nvinfo : EIATTR_SW_WAR
	.align		4
.L_55:
        /*07ac*/ 	.byte	0x04, 0x36
        /*07ae*/ 	.short	(.L_57 - .L_56)
.L_56:
        /*07b0*/ 	.word	0x00000008
.L_57:


//--------------------- .nv.callgraph             --------------------------
	.section	.nv.callgraph,"",@"SHT_CUDA_CALLGRAPH"
	.align	4
	.sectionentsize	8
	.align		4
        /*0000*/ 	.word	0x00000000
	.align		4
        /*0004*/ 	.word	0xffffffff
	.align		4
        /*0008*/ 	.word	index@(_ZN7cutlass13device_kernelINS_4gemm6kernel13GemmUniversalIN4cute5tupleIJiiiiEEENS1_10collective13CollectiveMmaINS1_35MainloopSm100TmaUmmaWarpSpecializedILi3ELi2ELi4ENS5_IJNS4_1CILi1EEESB_SB_EEEEENS5_IJNSA_ILi128EEENSA_ILi80EEESE_EEENS_6half_tENS5_IJlSB_lEEESH_SI_NS4_8TiledMMAINS4_8MMA_AtomIJNS4_20SM100_MMA_F16BF16_SSISH_SH_fLi128ELi80ELNS4_4UMMA5MajorE0ELSN_0ELNSM_7ScaleInE0ELSO_0EEEEEENS4_6LayoutISC_NS5_IJNSA_ILi0EEESS_SS_EEEEENS5_IJNS4_10UnderscoreESV_SV_EEEEENS4_13SM90_TMA_LOADENS4_14ComposedLayoutINS4_7SwizzleILi3ELi4ELi3EEENS4_18smem_ptr_flag_bitsILi16EEENSR_INS5_IJNSA_ILi8EEENSA_ILi64EEEEEENS5_IJS15_SB_EEEEEEEvNS4_8identityESY_S19_vS1A_EENS_8epilogue10collective18CollectiveEpilogueINS1C_23Sm100TmaWarpSpecializedILi2ELi1ELi80ELb1ELb0EEEJSG_NS5_IJNSR_ISE_SB_EENSR_ISF_SB_EEEEESH_SI_SH_SI_NS1C_6fusion15FusionCallbacksIS1G_NS1K_17LinearCombinationISH_fSH_fLNS_15FloatRoundStyleE2EEESG_S1J_JEEENS4_5SM1004TMEM4LOAD26SM100_TMEM_LOAD_32dp32b16xESY_NSZ_INS10_ILi1ELi4ELi3EEES13_NSR_INS5_IJS14_NSA_ILi16EEEEEENS5_IJS1V_SB_EEEEEEENS4_39AutoVectorizingCopyWithAssumedAlignmentILi128EEENS4_14SM90_TMA_STOREES1Z_S21_S21_EEEvvEEEEvNT_6ParamsE)
	.align		4
        /*000c*/ 	.word	index@(__assertfail)
	.align		4
        /*0010*/ 	.word	0x00000000
	.align		4
        /*0014*/ 	.word	0xfffffffe
	.align		4
        /*0018*/ 	.word	0x00000000
	.align		4
        /*001c*/ 	.word	0xfffffffd
	.align		4
        /*0020*/ 	.word	0x00000000
	.align		4
        /*0024*/ 	.word	0xfffffffc


//--------------------- .nv.constant4             --------------------------
	.section	.nv.constant4,"a",@progbits
	.align	8
	.align		8
.nv.constant4:
        /*0000*/ 	.dword	__assertfail
	.align		8
        /*0008*/ 	.dword	__unnamed_1
	.align		8
        /*0010*/ 	.dword	__unnamed_2
	.align		8
        /*0018*/ 	.dword	_ZN39_INTERNAL_1d5e40f9_4_k_cu_febe3e3c_68734cuda3std3__45__cpo5beginE
	.align		8
        /*0020*/ 	.dword	_ZN39_INTERNAL_1d5e40f9_4_k_cu_febe3e3c_68734cuda3std3__45__cpo3endE
	.align		8
        /*0028*/ 	.dword	_ZN39_INTERNAL_1d5e40f9_4_k_cu_febe3e3c_68734cuda3std3__45__cpo6cbeginE
	.align		8
        /*0030*/ 	.dword	_ZN39_INTERNAL_1d5e40f9_4_k_cu_febe3e3c_68734cuda3std3__45__cpo4cendE
	.align		8
        /*0038*/ 	.dword	_ZN39_INTERNAL_1d5e40f9_4_k_cu_febe3e3c_68734cuda3std3__441_GLOBAL__N__1d5e40f9_4_k_cu_febe3e3c_68736ignoreE
	.align		8
        /*0040*/ 	.dword	_ZN39_INTERNAL_1d5e40f9_4_k_cu_febe3e3c_68734cuda3std3__419piecewise_constructE
	.align		8
        /*0048*/ 	.dword	_ZN39_INTERNAL_1d5e40f9_4_k_cu_febe3e3c_68734cuda3std3__48in_placeE
	.align		8
        /*0050*/ 	.dword	_ZN39_INTERNAL_1d5e40f9_4_k_cu_febe3e3c_68734cuda3std6ranges3__45__cpo4swapE
	.align		8
        /*0058*/ 	.dword	_ZN39_INTERNAL_1d5e40f9_4_k_cu_febe3e3c_68734cuda3std6ranges3__45__cpo9iter_moveE
	.align		8
        /*0060*/ 	.dword	_ZN39_INTERNAL_1d5e40f9_4_k_cu_febe3e3c_68734cute7productE
	.align		8
        /*0068*/ 	.dword	_ZN39_INTERNAL_1d5e40f9_4_k_cu_febe3e3c_68734cute1_E
	.align		8
        /*0070*/ 	.dword	$str$25
	.align		8
        /*0078*/ 	.dword	$str$26
	.align		8
        /*0080*/ 	.dword	$str$27
	.align		8
        /*0088*/ 	.dword	$str$28


//--------------------- .text._ZN7cutlass13device_kernelINS_4gemm6kernel13GemmUniversalIN4cute5tupleIJiiiiEEENS1_10collective13CollectiveMmaINS1_35MainloopSm100TmaUmmaWarpSpecializedILi3ELi2ELi4ENS5_IJNS4_1CILi1EEESB_SB_EEEEENS5_IJNSA_ILi128EEENSA_ILi80EEESE_EEENS_6half_tENS5_IJlSB_lEEESH_SI_NS4_8TiledMMAINS4_8MMA_AtomIJNS4_20SM100_MMA_F16BF16_SSISH_SH_fLi128ELi80ELNS4_4UMMA5MajorE0ELSN_0ELNSM_7ScaleInE0ELSO_0EEEEEENS4_6LayoutISC_NS5_IJNSA_ILi0EEESS_SS_EEEEENS5_IJNS4_10UnderscoreESV_SV_EEEEENS4_13SM90_TMA_LOADENS4_14ComposedLayoutINS4_7SwizzleILi3ELi4ELi3EEENS4_18smem_ptr_flag_bitsILi16EEENSR_INS5_IJNSA_ILi8EEENSA_ILi64EEEEEENS5_IJS15_SB_EEEEEEEvNS4_8identityESY_S19_vS1A_EENS_8epilogue10collective18CollectiveEpilogueINS1C_23Sm100TmaWarpSpecializedILi2ELi1ELi80ELb1ELb0EEEJSG_NS5_IJNSR_ISE_SB_EENSR_ISF_SB_EEEEESH_SI_SH_SI_NS1C_6fusion15FusionCallbacksIS1G_NS1K_17LinearCombinationISH_fSH_fLNS_15FloatRoundStyleE2EEESG_S1J_JEEENS4_5SM1004TMEM4LOAD26SM100_TMEM_LOAD_32dp32b16xESY_NSZ_INS10_ILi1ELi4ELi3EEES13_NSR_INS5_IJS14_NSA_ILi16EEEEEENS5_IJS1V_SB_EEEEEEENS4_39AutoVectorizingCopyWithAssumedAlignmentILi128EEENS4_14SM90_TMA_STOREES1Z_S21_S21_EEEvvEEEEvNT_6ParamsE --------------------------
	.section	.text._ZN7cutlass13device_kernelINS_4gemm6kernel13GemmUniversalIN4cute5tupleIJiiiiEEENS1_10collective13CollectiveMmaINS1_35MainloopSm100TmaUmmaWarpSpecializedILi3ELi2ELi4ENS5_IJNS4_1CILi1EEESB_SB_EEEEENS5_IJNSA_ILi128EEENSA_ILi80EEESE_EEENS_6half_tENS5_IJlSB_lEEESH_SI_NS4_8TiledMMAINS4_8MMA_AtomIJNS4_20SM100_MMA_F16BF16_SSISH_SH_fLi128ELi80ELNS4_4UMMA5MajorE0ELSN_0ELNSM_7ScaleInE0ELSO_0EEEEEENS4_6LayoutISC_NS5_IJNSA_ILi0EEESS_SS_EEEEENS5_IJNS4_10UnderscoreESV_SV_EEEEENS4_13SM90_TMA_LOADENS4_14ComposedLayoutINS4_7SwizzleILi3ELi4ELi3EEENS4_18smem_ptr_flag_bitsILi16EEENSR_INS5_IJNSA_ILi8EEENSA_ILi64EEEEEENS5_IJS15_SB_EEEEEEEvNS4_8identityESY_S19_vS1A_EENS_8epilogue10collective18CollectiveEpilogueINS1C_23Sm100TmaWarpSpecializedILi2ELi1ELi80ELb1ELb0EEEJSG_NS5_IJNSR_ISE_SB_EENSR_ISF_SB_EEEEESH_SI_SH_SI_NS1C_6fusion15FusionCallbacksIS1G_NS1K_17LinearCombinationISH_fSH_fLNS_15FloatRoundStyleE2EEESG_S1J_JEEENS4_5SM1004TMEM4LOAD26SM100_TMEM_LOAD_32dp32b16xESY_NSZ_INS10_ILi1ELi4ELi3EEES13_NSR_INS5_IJS14_NSA_ILi16EEEEEENS5_IJS1V_SB_EEEEEEENS4_39AutoVectorizingCopyWithAssumedAlignmentILi128EEENS4_14SM90_TMA_STOREES1Z_S21_S21_EEEvvEEEEvNT_6ParamsE,"ax",@progbits
	.align	128
.text._ZN7cutlass13device_kernelINS_4gemm6kernel13GemmUniversalIN4cute5tupleIJiiiiEEENS1_10collective13CollectiveMmaINS1_35MainloopSm100TmaUmmaWarpSpecializedILi3ELi2ELi4ENS5_IJNS4_1CILi1EEESB_SB_EEEEENS5_IJNSA_ILi128EEENSA_ILi80EEESE_EEENS_6half_tENS5_IJlSB_lEEESH_SI_NS4_8TiledMMAINS4_8MMA_AtomIJNS4_20SM100_MMA_F16BF16_SSISH_SH_fLi128ELi80ELNS4_4UMMA5MajorE0ELSN_0ELNSM_7ScaleInE0ELSO_0EEEEEENS4_6LayoutISC_NS5_IJNSA_ILi0EEESS_SS_EEEEENS5_IJNS4_10UnderscoreESV_SV_EEEEENS4_13SM90_TMA_LOADENS4_14ComposedLayoutINS4_7SwizzleILi3ELi4ELi3EEENS4_18smem_ptr_flag_bitsILi16EEENSR_INS5_IJNSA_ILi8EEENSA_ILi64EEEEEENS5_IJS15_SB_EEEEEEEvNS4_8identityESY_S19_vS1A_EENS_8epilogue10collective18CollectiveEpilogueINS1C_23Sm100TmaWarpSpecializedILi2ELi1ELi80ELb1ELb0EEEJSG_NS5_IJNSR_ISE_SB_EENSR_ISF_SB_EEEEESH_SI_SH_SI_NS1C_6fusion15FusionCallbacksIS1G_NS1K_17LinearCombinationISH_fSH_fLNS_15FloatRoundStyleE2EEESG_S1J_JEEENS4_5SM1004TMEM4LOAD26SM100_TMEM_LOAD_32dp32b16xESY_NSZ_INS10_ILi1ELi4ELi3EEES13_NSR_INS5_IJS14_NSA_ILi16EEEEEENS5_IJS1V_SB_EEEEEEENS4_39AutoVectorizingCopyWithAssumedAlignmentILi128EEENS4_14SM90_TMA_STOREES1Z_S21_S21_EEEvvEEEEvNT_6ParamsE:
        .type           _ZN7cutlass13device_kernelINS_4gemm6kernel13GemmUniversalIN4cute5tupleIJiiiiEEENS1_10collective13CollectiveMmaINS1_35MainloopSm100TmaUmmaWarpSpecializedILi3ELi2ELi4ENS5_IJNS4_1CILi1EEESB_SB_EEEEENS5_IJNSA_ILi128EEENSA_ILi80EEESE_EEENS_6half_tENS5_IJlSB_lEEESH_SI_NS4_8TiledMMAINS4_8MMA_AtomIJNS4_20SM100_MMA_F16BF16_SSISH_SH_fLi128ELi80ELNS4_4UMMA5MajorE0ELSN_0ELNSM_7ScaleInE0ELSO_0EEEEEENS4_6LayoutISC_NS5_IJNSA_ILi0EEESS_SS_EEEEENS5_IJNS4_10UnderscoreESV_SV_EEEEENS4_13SM90_TMA_LOADENS4_14ComposedLayoutINS4_7SwizzleILi3ELi4ELi3EEENS4_18smem_ptr_flag_bitsILi16EEENSR_INS5_IJNSA_ILi8EEENSA_ILi64EEEEEENS5_IJS15_SB_EEEEEEEvNS4_8identityESY_S19_vS1A_EENS_8epilogue10collective18CollectiveEpilogueINS1C_23Sm100TmaWarpSpecializedILi2ELi1ELi80ELb1ELb0EEEJSG_NS5_IJNSR_ISE_SB_EENSR_ISF_SB_EEEEESH_SI_SH_SI_NS1C_6fusion15FusionCallbacksIS1G_NS1K_17LinearCombinationISH_fSH_fLNS_15FloatRoundStyleE2EEESG_S1J_JEEENS4_5SM1004TMEM4LOAD26SM100_TMEM_LOAD_32dp32b16xESY_NSZ_INS10_ILi1ELi4ELi3EEES13_NSR_INS5_IJS14_NSA_ILi16EEEEEENS5_IJS1V_SB_EEEEEEENS4_39AutoVectorizingCopyWithAssumedAlignmentILi128EEENS4_14SM90_TMA_STOREES1Z_S21_S21_EEEvvEEEEvNT_6ParamsE,@function
        .size           _ZN7cutlass13device_kernelINS_4gemm6kernel13GemmUniversalIN4cute5tupleIJiiiiEEENS1_10collective13CollectiveMmaINS1_35MainloopSm100TmaUmmaWarpSpecializedILi3ELi2ELi4ENS5_IJNS4_1CILi1EEESB_SB_EEEEENS5_IJNSA_ILi128EEENSA_ILi80EEESE_EEENS_6half_tENS5_IJlSB_lEEESH_SI_NS4_8TiledMMAINS4_8MMA_AtomIJNS4_20SM100_MMA_F16BF16_SSISH_SH_fLi128ELi80ELNS4_4UMMA5MajorE0ELSN_0ELNSM_7ScaleInE0ELSO_0EEEEEENS4_6LayoutISC_NS5_IJNSA_ILi0EEESS_SS_EEEEENS5_IJNS4_10UnderscoreESV_SV_EEEEENS4_13SM90_TMA_LOADENS4_14ComposedLayoutINS4_7SwizzleILi3ELi4ELi3EEENS4_18smem_ptr_flag_bitsILi16EEENSR_INS5_IJNSA_ILi8EEENSA_ILi64EEEEEENS5_IJS15_SB_EEEEEEEvNS4_8identityESY_S19_vS1A_EENS_8epilogue10collective18CollectiveEpilogueINS1C_23Sm100TmaWarpSpecializedILi2ELi1ELi80ELb1ELb0EEEJSG_NS5_IJNSR_ISE_SB_EENSR_ISF_SB_EEEEESH_SI_SH_SI_NS1C_6fusion15FusionCallbacksIS1G_NS1K_17LinearCombinationISH_fSH_fLNS_15FloatRoundStyleE2EEESG_S1J_JEEENS4_5SM1004TMEM4LOAD26SM100_TMEM_LOAD_32dp32b16xESY_NSZ_INS10_ILi1ELi4ELi3EEES13_NSR_INS5_IJS14_NSA_ILi16EEEEEENS5_IJS1V_SB_EEEEEEENS4_39AutoVectorizingCopyWithAssumedAlignmentILi128EEENS4_14SM90_TMA_STOREES1Z_S21_S21_EEEvvEEEEvNT_6ParamsE,(.L_x_138 - _ZN7cutlass13device_kernelINS_4gemm6kernel13GemmUniversalIN4cute5tupleIJiiiiEEENS1_10collective13CollectiveMmaINS1_35MainloopSm100TmaUmmaWarpSpecializedILi3ELi2ELi4ENS5_IJNS4_1CILi1EEESB_SB_EEEEENS5_IJNSA_ILi128EEENSA_ILi80EEESE_EEENS_6half_tENS5_IJlSB_lEEESH_SI_NS4_8TiledMMAINS4_8MMA_AtomIJNS4_20SM100_MMA_F16BF16_SSISH_SH_fLi128ELi80ELNS4_4UMMA5MajorE0ELSN_0ELNSM_7ScaleInE0ELSO_0EEEEEENS4_6LayoutISC_NS5_IJNSA_ILi0EEESS_SS_EEEEENS5_IJNS4_10UnderscoreESV_SV_EEEEENS4_13SM90_TMA_LOADENS4_14ComposedLayoutINS4_7SwizzleILi3ELi4ELi3EEENS4_18smem_ptr_flag_bitsILi16EEENSR_INS5_IJNSA_ILi8EEENSA_ILi64EEEEEENS5_IJS15_SB_EEEEEEEvNS4_8identityESY_S19_vS1A_EENS_8epilogue10collective18CollectiveEpilogueINS1C_23Sm100TmaWarpSpecializedILi2ELi1ELi80ELb1ELb0EEEJSG_NS5_IJNSR_ISE_SB_EENSR_ISF_SB_EEEEESH_SI_SH_SI_NS1C_6fusion15FusionCallbacksIS1G_NS1K_17LinearCombinationISH_fSH_fLNS_15FloatRoundStyleE2EEESG_S1J_JEEENS4_5SM1004TMEM4LOAD26SM100_TMEM_LOAD_32dp32b16xESY_NSZ_INS10_ILi1ELi4ELi3EEES13_NSR_INS5_IJS14_NSA_ILi16EEEEEENS5_IJS1V_SB_EEEEEEENS4_39AutoVectorizingCopyWithAssumedAlignmentILi128EEENS4_14SM90_TMA_STOREES1Z_S21_S21_EEEvvEEEEvNT_6ParamsE)
        .other          _ZN7cutlass13device_kernelINS_4gemm6kernel13GemmUniversalIN4cute5tupleIJiiiiEEENS1_10collective13CollectiveMmaINS1_35MainloopSm100TmaUmmaWarpSpecializedILi3ELi2ELi4ENS5_IJNS4_1CILi1EEESB_SB_EEEEENS5_IJNSA_ILi128EEENSA_ILi80EEESE_EEENS_6half_tENS5_IJlSB_lEEESH_SI_NS4_8TiledMMAINS4_8MMA_AtomIJNS4_20SM100_MMA_F16BF16_SSISH_SH_fLi128ELi80ELNS4_4UMMA5MajorE0ELSN_0ELNSM_7ScaleInE0ELSO_0EEEEEENS4_6LayoutISC_NS5_IJNSA_ILi0EEESS_SS_EEEEENS5_IJNS4_10UnderscoreESV_SV_EEEEENS4_13SM90_TMA_LOADENS4_14ComposedLayoutINS4_7SwizzleILi3ELi4ELi3EEENS4_18smem_ptr_flag_bitsILi16EEENSR_INS5_IJNSA_ILi8EEENSA_ILi64EEEEEENS5_IJS15_SB_EEEEEEEvNS4_8identityESY_S19_vS1A_EENS_8epilogue10collective18CollectiveEpilogueINS1C_23Sm100TmaWarpSpecializedILi2ELi1ELi80ELb1ELb0EEEJSG_NS5_IJNSR_ISE_SB_EENSR_ISF_SB_EEEEESH_SI_SH_SI_NS1C_6fusion15FusionCallbacksIS1G_NS1K_17LinearCombinationISH_fSH_fLNS_15FloatRoundStyleE2EEESG_S1J_JEEENS4_5SM1004TMEM4LOAD26SM100_TMEM_LOAD_32dp32b16xESY_NSZ_INS10_ILi1ELi4ELi3EEES13_NSR_INS5_IJS14_NSA_ILi16EEEEEENS5_IJS1V_SB_EEEEEEENS4_39AutoVectorizingCopyWithAssumedAlignmentILi128EEENS4_14SM90_TMA_STOREES1Z_S21_S21_EEEvvEEEEvNT_6ParamsE,@"STO_CUDA_ENTRY STV_DEFAULT"
_ZN7cutlass13device_kernelINS_4gemm6kernel13GemmUniversalIN4cute5tupleIJiiiiEEENS1_10collective13CollectiveMmaINS1_35MainloopSm100TmaUmmaWarpSpecializedILi3ELi2ELi4ENS5_IJNS4_1CILi1EEESB_SB_EEEEENS5_IJNSA_ILi128EEENSA_ILi80EEESE_EEENS_6half_tENS5_IJlSB_lEEESH_SI_NS4_8TiledMMAINS4_8MMA_AtomIJNS4_20SM100_MMA_F16BF16_SSISH_SH_fLi128ELi80ELNS4_4UMMA5MajorE0ELSN_0ELNSM_7ScaleInE0ELSO_0EEEEEENS4_6LayoutISC_NS5_IJNSA_ILi0EEESS_SS_EEEEENS5_IJNS4_10UnderscoreESV_SV_EEEEENS4_13SM90_TMA_LOADENS4_14ComposedLayoutINS4_7SwizzleILi3ELi4ELi3EEENS4_18smem_ptr_flag_bitsILi16EEENSR_INS5_IJNSA_ILi8EEENSA_ILi64EEEEEENS5_IJS15_SB_EEEEEEEvNS4_8identityESY_S19_vS1A_EENS_8epilogue10collective18CollectiveEpilogueINS1C_23Sm100TmaWarpSpecializedILi2ELi1ELi80ELb1ELb0EEEJSG_NS5_IJNSR_ISE_SB_EENSR_ISF_SB_EEEEESH_SI_SH_SI_NS1C_6fusion15FusionCallbacksIS1G_NS1K_17LinearCombinationISH_fSH_fLNS_15FloatRoundStyleE2EEESG_S1J_JEEENS4_5SM1004TMEM4LOAD26SM100_TMEM_LOAD_32dp32b16xESY_NSZ_INS10_ILi1ELi4ELi3EEES13_NSR_INS5_IJS14_NSA_ILi16EEEEEENS5_IJS1V_SB_EEEEEEENS4_39AutoVectorizingCopyWithAssumedAlignmentILi128EEENS4_14SM90_TMA_STOREES1Z_S21_S21_EEEvvEEEEvNT_6ParamsE:
[----:B------:R-:W1:Y:S01]  /*0000*/  LDC R1, c[0x0][0x37c] ;  /* 0x0000df00ff017b82 */ /* 0x000e620000000800 */
[----:B------:R-:W2:Y:S01]  /*0010*/  S2R R218, SR_TID.X ;  /* 0x0000000000da7919 */ /* 0x000ea20000002100 */
[----:B------:R-:W3:Y:S01]  /*0020*/  LDCU.64 UR4, c[0x0][0x890] ;  /* 0x00011200ff0477ac */ /* 0x000ee20008000a00 */
[----:B------:R-:W-:Y:S02]  /*0030*/  PRMT R206, RZ, 0x7610, R206 ;  /* 0x00007610ffce7816 */ /* 0x000fe400000000ce */
[----:B------:R-:W-:Y:S01]  /*0040*/  ELECT P5, URZ, PT ;  /* 0x0000000000ff782f */ /* 0x000fe200038a0000 */
[----:B------:R-:W4:Y:S01]  /*0050*/  LDCU.64 UR46, c[0x0][0x358] ;  /* 0x00006b00ff2e77ac */ /* 0x000f220008000a00 */
[----:B---3--:R-:W-:-:S04]  /*0060*/  UISETP.NE.U32.AND UP0, UPT, UR4, URZ, UPT ;  /* 0x000000ff0400728c */ /* 0x008fc8000bf05070 */
[----:B------:R-:W-:Y:S01]  /*0070*/  UISETP.NE.AND.EX UP0, UPT, UR5, URZ, UPT, UP0 ;  /* 0x000000ff0500728c */ /* 0x000fe2000bf05300 */
[----:B--2---:R-:W-:-:S05]  /*0080*/  SHF.R.U32.HI R211, RZ, 0x5, R218 ;  /* 0x00000005ffd37819 */ /* 0x004fca00000116da */
[----:B------:R-:W2:Y:S02]  /*0090*/  SHFL.IDX PT, R0, R211, RZ, 0x1f ;  /* 0x00001fffd3007589 */ /* 0x000ea400000e0000 */
[----:B--2---:R-:W-:Y:S01]  /*00a0*/  R2UR UR8, R0 ;  /* 0x00000000000872ca */ /* 0x004fe200000e0000 */
[----:B-1--4-:R-:W-:-:S14]  /*00b0*/  BRA.U UP0, `(.L_x_0) ;  /* 0x00000001002c7547 */ /* 0x012fdc000b800000 */
[----:B------:R-:W1:Y:S02]  /*00c0*/  LDCU.64 UR6, c[0x0][0x888] ;  /* 0x00011100ff0677ac */ /* 0x000e640008000a00 */
[----:B-1----:R-:W-:-:S04]  /*00d0*/  UISETP.NE.U32.AND UP0, UPT, UR6, URZ, UPT ;  /* 0x000000ff0600728c */ /* 0x002fc8000bf05070 */
[----:B------:R-:W-:-:S09]  /*00e0*/  UISETP.NE.AND.EX UP0, UPT, UR7, URZ, UPT, UP0 ;  /* 0x000000ff0700728c */ /* 0x000fd2000bf05300 */
[----:B------:R-:W-:Y:S05]  /*00f0*/  BRA.U !UP0, `(.L_x_1) ;  /* 0x0000000108107547 */ /* 0x000fea000b800000 */
[----:B------:R-:W1:Y:S02]  /*0100*/  LDC.64 R2, c[0x0][0x888] ;  /* 0x00022200ff027b82 */ /* 0x000e640000000a00 */
[----:B-1----:R1:W5:Y:S01]  /*0110*/  LDG.E R101, desc[UR46][R2.64] ;  /* 0x0000002e02657981 */ /* 0x002362000c1e1900 */
[----:B------:R-:W-:Y:S01]  /*0120*/  HFMA2 R206, -RZ, RZ, 0, 5.9604644775390625e-08 ;  /* 0x00000001ffce7431 */ /* 0x000fe200000001ff */
[----:B------:R-:W-:Y:S05]  /*0130*/  BRA `(.L_x_0) ;  /* 0x00000000000c7947 */ /* 0x000fea0003800000 */
.L_x_1:
[----:B------:R-:W1:Y:S01]  /*0140*/  LDCU UR6, c[0x0][0x880] ;  /* 0x00011000ff0677ac */ /* 0x000e620008000800 */
[----:B------:R-:W-:Y:S01]  /*0150*/  HFMA2 R206, -RZ, RZ, 0, 5.9604644775390625e-08 ;  /* 0x00000001ffce7431 */ /* 0x000fe200000001ff */
[----:B-1----:R-:W-:-:S07]  /*0160*/  MOV R101, UR6 ;  /* 0x0000000600657c02 */ /* 0x002fce0008000f00 */
.L_x_0:
[----:B------:R-:W2:Y:S02]  /*0170*/  LDCU.64 UR6, c[0x0][0x8b0] ;  /* 0x00011600ff0677ac */ /* 0x000ea40008000a00 */
[----:B--2---:R-:W-:-:S04]  /*0180*/  UISETP.NE.U32.AND UP0, UPT, UR6, URZ, UPT ;  /* 0x000000ff0600728c */ /* 0x004fc8000bf05070 */
[----:B------:R-:W-:-:S09]  /*0190*/  UISETP.NE.AND.EX UP0, UPT, UR7, URZ, UPT, UP0 ;  /* 0x000000ff0700728c */ /* 0x000fd2000bf05300 */
[----:B------:R-:W-:Y:S05]  /*01a0*/  BRA.U UP0, `(.L_x_2) ;  /* 0x0000000100247547 */ /* 0x000fea000b800000 */
[----:B------:R-:W2:Y:S02]  /*01b0*/  LDCU.64 UR6, c[0x0][0x8a8] ;  /* 0x00011500ff0677ac */ /* 0x000ea40008000a00 */
[----:B--2---:R-:W-:-:S04]  /*01c0*/  UISETP.NE.U32.AND UP0, UPT, UR6, URZ, UPT ;  /* 0x000000ff0600728c */ /* 0x004fc8000bf05070 */
[----:B------:R-:W-:-:S09]  /*01d0*/  UISETP.NE.AND.EX UP0, UPT, UR7, URZ, UPT, UP0 ;  /* 0x000000ff0700728c */ /* 0x000fd2000bf05300 */
[----:B------:R-:W-:Y:S05]  /*01e0*/  BRA.U !UP0, `(.L_x_3) ;  /* 0x00000001080c7547 */ /* 0x000fea000b800000 */
[----:B------:R-:W2:Y:S02]  /*01f0*/  LDC.64 R96, c[0x0][0x8a8] ;  /* 0x00022a00ff607b82 */ /* 0x000ea40000000a00 */
[----:B--2---:R2:W5:Y:S01]  /*0200*/  LDG.E R96, desc[UR46][R96.64] ;  /* 0x0000002e60607981 */ /* 0x004562000c1e1900 */
[----:B------:R-:W-:Y:S05]  /*0210*/  BRA `(.L_x_2) ;  /* 0x0000000000087947 */ /* 0x000fea0003800000 */
.L_x_3:
[----:B------:R-:W2:Y:S02]  /*0220*/  LDCU UR6, c[0x0][0x8a0] ;  /* 0x00011400ff0677ac */ /* 0x000ea40008000800 */
[----:B--2---:R-:W-:Y:S02]  /*0230*/  MOV R96, UR6 ;  /* 0x0000000600607c02 */ /* 0x004fe40008000f00 */
.L_x_2:
[----:B------:R-:W-:Y:S01]  /*0240*/  IMAD.U32 R0, RZ, RZ, UR8 ;  /* 0x00000008ff007e24 */ /* 0x000fe2000f8e00ff */
[----:B------:R-:W-:Y:S04]  /*0250*/  BSSY.RECONVERGENT B0, `(.L_x_4) ;  /* 0x000000c000007945 */ /* 0x000fe80003800200 */
[C---:B------:R-:W-:Y:S02]  /*0260*/  ISETP.NE.OR P1, PT, R0.reuse, 0x1, !P5 ;  /* 0x000000010000780c */ /* 0x040fe40006f25670 */
[----:B------:R-:W-:-:S11]  /*0270*/  ISETP.NE.OR P0, PT, R0, 0x3, !P5 ;  /* 0x000000030000780c */ /* 0x000fd60006f05670 */
[----:B------:R-:W-:Y:S05]  /*0280*/  @P1 BRA `(.L_x_5) ;  /* 0x0000000000201947 */ /* 0x000fea0003800000 */
[----:B------:R-:W3:Y:S02]  /*0290*/  LDCU.64 UR6, c[0x0][0x348] ;  /* 0x00006900ff0677ac */ /* 0x000ee40008000a00 */
[----:B---3--:R-:W-:Y:S02]  /*02a0*/  UIADD3 UR10, UP1, UPT, UR6, 0x80, URZ ;  /* 0x00000080060a7890 */ /* 0x008fe4000ff3e0ff */
[----:B------:R-:W-:Y:S02]  /*02b0*/  UIADD3 UR6, UP0, UPT, UR6, 0x180, URZ ;  /* 0x0000018006067890 */ /* 0x000fe4000ff1e0ff */
[----:B------:R-:W-:Y:S02]  /*02c0*/  UIADD3.X UR11, UPT, UPT, URZ, UR7, URZ, UP1, !UPT ;  /* 0x00000007ff0b7290 */ /* 0x000fe40008ffe4ff */
[----:B------:R-:W-:-:S07]  /*02d0*/  UIADD3.X UR7, UPT, UPT, URZ, UR7, URZ, UP0, !UPT ;  /* 0x00000007ff077290 */ /* 0x000fce00087fe4ff */
[----:B------:R3:W-:Y:S02]  /*02e0*/  UTMACCTL.PF [UR10] ;  /* 0x000000000a0079b9 */ /* 0x0007e40008040000 */
[----:B------:R3:W-:Y:S02]  /*02f0*/  UTMACCTL.PF [UR6] ;  /* 0x00000000060079b9 */ /* 0x0007e40008040000 */
[----:B---3--:R-:W-:Y:S01]  /*0300*/  NOP ;  /* 0x0000000000007918 */ /* 0x008fe20000000000 */
.L_x_5:
[----:B------:R-:W-:Y:S05]  /*0310*/  BSYNC.RECONVERGENT B0 ;  /* 0x0000000000007941 */ /* 0x000fea0003800200 */
.L_x_4:
[----:B------:R-:W-:Y:S04]  /*0320*/  BSSY.RECONVERGENT B0, `(.L_x_6) ;  /* 0x000000a000007945 */ /* 0x000fe80003800200 */
        /* <DEDUP_REMOVED lines=9> */
.L_x_7:
[----:B------:R-:W-:Y:S05]  /*03c0*/  BSYNC.RECONVERGENT B0 ;  /* 0x0000000000007941 */ /* 0x000fea0003800200 */
.L_x_6:
[----:B------:R-:W3:Y:S01]  /*03d0*/  LDCU.64 UR6, c[0x0][0x888] ;  /* 0x00011100ff0677ac */ /* 0x000ee20008000a00 */
[----:B------:R-:W-:Y:S02]  /*03e0*/  UISETP.EQ.U32.AND UP1, UPT, UR4, URZ, UPT ;  /* 0x000000ff0400728c */ /* 0x000fe4000bf22070 */
[----:B------:R-:W-:Y:S02]  /*03f0*/  UPLOP3.LUT UP2, UPT, UPT, UPT, UPT, 0x80, 0x8 ;  /* 0x000000000008789c */ /* 0x000fe40003f4f070 */
[----:B---3--:R-:W-:-:S04]  /*0400*/  UISETP.NE.U32.AND UP0, UPT, UR6, URZ, UPT ;  /* 0x000000ff0600728c */ /* 0x008fc8000bf05070 */
[----:B------:R-:W-:-:S04]  /*0410*/  UISETP.NE.AND.EX UP0, UPT, UR7, URZ, UPT, UP0 ;  /* 0x000000ff0700728c */ /* 0x000fc8000bf05300 */
[----:B------:R-:W-:-:S04]  /*0420*/  UISETP.EQ.OR.EX UP3, UPT, UR5, URZ, !UP0, UP1 ;  /* 0x000000ff0500728c */ /* 0x000fc8000c762710 */
[----:B------:R-:W-:-:S05]  /*0430*/  UP2UR UR42, UPR, URZ, 0x8 ;  /* 0x00000008ff2a7883 */ /* 0x000fca0008000000 */
[----:B------:R-:W-:Y:S07]  /*0440*/  BRA.U !UP3, `(.L_x_8) ;  /* 0x000000010b207547 */ /* 0x000fee000b800000 */
[----:B------:R-:W-:Y:S01]  /*0450*/  UISETP.NE.U32.AND UP2, UPT, UR4, URZ, UPT ;  /* 0x000000ff0400728c */ /* 0x000fe2000bf45070 */
[----:B-----5:R-:W-:Y:S01]  /*0460*/  FSETP.NEU.AND P0, PT, R101, RZ, PT ;  /* 0x000000ff6500720b */ /* 0x020fe20003f0d000 */
[----:B------:R-:W-:Y:S02]  /*0470*/  USEL UR4, URZ, 0xffffffff, UP0 ;  /* 0xffffffffff047887 */ /* 0x000fe40008000000 */
[----:B------:R-:W-:-:S10]  /*0480*/  UISETP.NE.AND.EX UP2, UPT, UR5, URZ, UPT, UP2 ;  /* 0x000000ff0500728c */ /* 0x000fd4000bf45320 */
[----:B------:R-:W-:Y:S01]  /*0490*/  VOTEU.ANY UP1, P0 ;  /* 0x0000000000ff7886 */ /* 0x000fe20000020100 */
[----:B------:R-:W-:-:S04]  /*04a0*/  @!UP2 USEL UR4, URZ, 0xffffffff, UP1 ;  /* 0xffffffffff04a887 */ /* 0x000fc80008800000 */
[----:B------:R-:W-:-:S04]  /*04b0*/  ULOP3.LUT UR4, UR4, 0x1, URZ, 0xc0, !UPT ;  /* 0x0000000104047892 */ /* 0x000fc8000f8ec0ff */
[----:B------:R-:W-:-:S11]  /*04c0*/  UISETP.NE.U32.AND UP2, UPT, UR4, 0x1, UPT ;  /* 0x000000010400788c */ /* 0x000fd6000bf45070 */
.L_x_8:
[----:B-1----:R-:W1:Y:S01]  /*04d0*/  SHFL.IDX PT, R2, R211, RZ, 0x1f ;  /* 0x00001fffd3027589 */ /* 0x002e6200000e0000 */
[----:B------:R-:W-:-:S04]  /*04e0*/  UISETP.NE.AND UP1, UPT, UR8, 0x2, UPT ;  /* 0x000000020800788c */ /* 0x000fc8000bf25270 */
[----:B------:R-:W-:Y:S01]  /*04f0*/  USEL UR7, URZ, 0x1, UP1 ;  /* 0x00000001ff077887 */ /* 0x000fe20008800000 */
[----:B-1----:R-:W-:-:S13]  /*0500*/  ISETP.NE.AND P0, PT, R2, RZ, PT ;  /* 0x000000ff0200720c */ /* 0x002fda0003f05270 */
[----:B------:R-:W-:Y:S05]  /*0510*/  @P0 BRA `(.L_x_9) ;  /* 0x0000000000400947 */ /* 0x000fea0003800000 */
[----:B------:R-:W1:Y:S01]  /*0520*/  S2UR UR5, SR_CgaCtaId ;  /* 0x00000000000579c3 */ /* 0x000e620000008800 */
[----:B------:R-:W-:Y:S01]  /*0530*/  UMOV UR6, 0x400 ;  /* 0x0000040000067882 */ /* 0x000fe20000000000 */
[----:B------:R-:W-:Y:S01]  /*0540*/  UMOV UR4, 0x1 ;  /* 0x0000000100047882 */ /* 0x000fe20000000000 */
[----:B------:R-:W-:Y:S01]  /*0550*/  ELECT P0, URZ, PT ;  /* 0x0000000000ff782f */ /* 0x000fe20003800000 */
[----:B------:R-:W-:-:S04]  /*0560*/  UIADD3 UR10, UPT, UPT, -UR4, 0x100000, URZ ;  /* 0x00100000040a7890 */ /* 0x000fc8000fffe1ff */
[----:B------:R-:W-:Y:S02]  /*0570*/  USHF.L.U32 UR11, UR10, 0xb, URZ ;  /* 0x0000000b0a0b7899 */ /* 0x000fe400080006ff */
[----:B------:R-:W-:Y:S02]  /*0580*/  USHF.L.U32 UR10, UR10, 0x1, URZ ;  /* 0x000000010a0a7899 */ /* 0x000fe400080006ff */
[----:B-1----:R-:W-:Y:S01]  /*0590*/  ULEA UR5, UR5, UR6, 0x18 ;  /* 0x0000000605057291 */ /* 0x002fe2000f8ec0ff */
[----:B------:R-:W1:Y:S11]  /*05a0*/  FENCE.VIEW.ASYNC.S ;  /* 0x00000000000073c6 */ /* 0x000e760000000000 */
[----:B-1----:R1:W3:Y:S01]  /*05b0*/  SYNCS.EXCH.64 URZ, [UR5], UR10 ;  /* 0x0000000a05ff75b2 */ /* 0x0022e20008000100 */
[----:B------:R1:W4:Y:S01]  /*05c0*/  SYNCS.EXCH.64 URZ, [UR5+0x18], UR10 ;  /* 0x0000180a05ff75b2 */ /* 0x0003220008000100 */
[----:B------:R1:W1:Y:S01]  /*05d0*/  SYNCS.EXCH.64 URZ, [UR5+0x8], UR10 ;  /* 0x0000080a05ff75b2 */ /* 0x0002620008000100 */
[----:B------:R1:W1:Y:S01]  /*05e0*/  SYNCS.EXCH.64 URZ, [UR5+0x20], UR10 ;  /* 0x0000200a05ff75b2 */ /* 0x0002620008000100 */
[----:B------:R1:W1:Y:S01]  /*05f0*/  SYNCS.EXCH.64 URZ, [UR5+0x10], UR10 ;  /* 0x0000100a05ff75b2 */ /* 0x0002620008000100 */
[----:B------:R1:W1:Y:S01]  /*0600*/  SYNCS.EXCH.64 URZ, [UR5+0x28], UR10 ;  /* 0x0000280a05ff75b2 */ /* 0x0002620008000100 */
[----:B------:R-:W-:Y:S01]  /*0610*/  NOP ;  /* 0x0000000000007918 */ /* 0x000fe20000000000 */
.L_x_9:
[----:B------:R-:W2:Y:S01]  /*0620*/  SHFL.IDX PT, R2, R211, RZ, 0x1f ;  /* 0x00001fffd3027589 */ /* 0x000ea200000e0000 */
[----:B------:R-:W-:Y:S01]  /*0630*/  NOP ;  /* 0x0000000000007918 */ /* 0x000fe20000000000 */
[----:B--2---:R-:W-:-:S13]  /*0640*/  ISETP.NE.AND P0, PT, R2, 0x1, PT ;  /* 0x000000010200780c */ /* 0x004fda0003f05270 */
[----:B------:R-:W-:Y:S05]  /*0650*/  @P0 BRA `(.L_x_10) ;  /* 0x0000000000480947 */ /* 0x000fea0003800000 */
[----:B------:R-:W2:Y:S01]  /*0660*/  S2UR UR6, SR_CgaCtaId ;  /* 0x00000000000679c3 */ /* 0x000ea20000008800 */
[----:B------:R-:W-:Y:S01]  /*0670*/  UMOV UR9, 0x400 ;  /* 0x0000040000097882 */ /* 0x000fe20000000000 */
[----:B-1----:R-:W-:Y:S01]  /*0680*/  UMOV UR5, 0x20 ;  /* 0x0000002000057882 */ /* 0x002fe20000000000 */
[----:B------:R-:W-:Y:S01]  /*0690*/  UMOV UR4, 0x80 ;  /* 0x0000008000047882 */ /* 0x000fe20000000000 */
[----:B------:R-:W-:-:S04]  /*06a0*/  UIADD3 UR10, UPT, UPT, -UR5, 0x100000, URZ ;  /* 0x00100000050a7890 */ /* 0x000fc8000fffe1ff */
[----:B------:R-:W-:Y:S02]  /*06b0*/  USHF.L.U32 UR11, UR10, 0xb, URZ ;  /* 0x0000000b0a0b7899 */ /* 0x000fe400080006ff */
[----:B------:R-:W-:Y:S02]  /*06c0*/  USHF.L.U32 UR10, UR10, 0x1, URZ ;  /* 0x000000010a0a7899 */ /* 0x000fe400080006ff */
[----:B------:R-:W-:-:S04]  /*06d0*/  UIADD3 UR4, UPT, UPT, -UR4, 0x100000, URZ ;  /* 0x0010000004047890 */ /* 0x000fc8000fffe1ff */
[----:B------:R-:W-:Y:S02]  /*06e0*/  USHF.L.U32 UR5, UR4, 0xb, URZ ;  /* 0x0000000b04057899 */ /* 0x000fe400080006ff */
[----:B------:R-:W-:Y:S01]  /*06f0*/  USHF.L.U32 UR4, UR4, 0x1, URZ ;  /* 0x0000000104047899 */ /* 0x000fe200080006ff */
[----:B------:R-:W-:Y:S01]  /*0700*/  ELECT P0, URZ, PT ;  /* 0x0000000000ff782f */ /* 0x000fe20003800000 */
[----:B--2---:R-:W-:Y:S01]  /*0710*/  ULEA UR6, UR6, UR9, 0x18 ;  /* 0x0000000906067291 */ /* 0x004fe2000f8ec0ff */
[----:B------:R-:W1:Y:S11]  /*0720*/  FENCE.VIEW.ASYNC.S ;  /* 0x00000000000073c6 */ /* 0x000e760000000000 */
[----:B-1----:R2:W1:Y:S01]  /*0730*/  SYNCS.EXCH.64 URZ, [UR6+0x30], UR10 ;  /* 0x0000300a06ff75b2 */ /* 0x0024620008000100 */
[----:B------:R2:W1:Y:S01]  /*0740*/  SYNCS.EXCH.64 URZ, [UR6+0x40], UR4 ;  /* 0x0000400406ff75b2 */ /* 0x0004620008000100 */
[----:B------:R2:W1:Y:S01]  /*0750*/  SYNCS.EXCH.64 URZ, [UR6+0x38], UR10 ;  /* 0x0000380a06ff75b2 */ /* 0x0004620008000100 */
[----:B------:R2:W1:Y:S02]  /*0760*/  SYNCS.EXCH.64 URZ, [UR6+0x48], UR4 ;  /* 0x0000480406ff75b2 */ /* 0x0004640008000100 */
[----:B--2---:R-:W-:Y:S01]  /*0770*/  NOP ;  /* 0x0000000000007918 */ /* 0x004fe20000000000 */
.L_x_10:
[----:B------:R-:W2:Y:S01]  /*0780*/  SHFL.IDX PT, R2, R211, RZ, 0x1f ;  /* 0x00001fffd3027589 */ /* 0x000ea200000e0000 */
[----:B------:R-:W-:Y:S01]  /*0790*/  NOP ;  /* 0x0000000000007918 */ /* 0x000fe20000000000 */
[----:B--2---:R-:W-:-:S13]  /*07a0*/  ISETP.NE.AND P0, PT, R2, 0x3, PT ;  /* 0x000000030200780c */ /* 0x004fda0003f05270 */
[----:B------:R-:W-:Y:S05]  /*07b0*/  @P0 BRA `(.L_x_11) ;  /* 0x0000000000300947 */ /* 0x000fea0003800000 */
[----:B-1----:R-:W1:Y:S01]  /*07c0*/  S2UR UR5, SR_CgaCtaId ;  /* 0x00000000000579c3 */ /* 0x002e620000008800 */
        /* <DEDUP_REMOVED lines=8> */
[----:B-1----:R2:W1:Y:S01]  /*0850*/  SYNCS.EXCH.64 URZ, [UR5+0x50], UR10 ;  /* 0x0000500a05ff75b2 */ /* 0x0024620008000100 */
[----:B------:R2:W1:Y:S02]  /*0860*/  SYNCS.EXCH.64 URZ, [UR5+0x58], UR10 ;  /* 0x0000580a05ff75b2 */ /* 0x0004640008000100 */
[----:B--2---:R-:W-:Y:S01]  /*0870*/  NOP ;  /* 0x0000000000007918 */ /* 0x004fe20000000000 */
.L_x_11:
[----:B------:R-:W2:Y:S01]  /*0880*/  SHFL.IDX PT, R2, R211, RZ, 0x1f ;  /* 0x00001fffd3027589 */ /* 0x000ea200000e0000 */
[----:B------:R-:W-:Y:S01]  /*0890*/  NOP ;  /* 0x0000000000007918 */ /* 0x000fe20000000000 */
[----:B--2---:R-:W-:-:S13]  /*08a0*/  ISETP.NE.AND P0, PT, R2, 0x4, PT ;  /* 0x000000040200780c */ /* 0x004fda0003f05270 */
[----:B------:R-:W-:Y:S05]  /*08b0*/  @P0 BRA `(.L_x_12) ;  /* 0x00000000004c0947 */ /* 0x000fea0003800000 */
[----:B-1----:R-:W1:Y:S01]  /*08c0*/  S2UR UR5, SR_CgaCtaId ;  /* 0x00000000000579c3 */ /* 0x002e620000008800 */
[----:B------:R-:W-:Y:S01]  /*08d0*/  UMOV UR9, 0x100 ;  /* 0x0000010000097882 */ /* 0x000fe20000000000 */
[----:B------:R-:W-:Y:S01]  /*08e0*/  UMOV UR6, 0x400 ;  /* 0x0000040000067882 */ /* 0x000fe20000000000 */
[----:B------:R-:W-:Y:S01]  /*08f0*/  USEL UR9, UR9, 0xe0, UP2 ;  /* 0x000000e009097887 */ /* 0x000fe20009000000 */
[----:B------:R-:W-:Y:S01]  /*0900*/  UMOV UR4, 0x1 ;  /* 0x0000000100047882 */ /* 0x000fe20000000000 */
[----:B------:R-:W-:Y:S01]  /*0910*/  ELECT P0, URZ, PT ;  /* 0x0000000000ff782f */ /* 0x000fe20003800000 */
[----:B------:R-:W-:-:S04]  /*0920*/  UIADD3 UR10, UPT, UPT, -UR4, 0x100000, URZ ;  /* 0x00100000040a7890 */ /* 0x000fc8000fffe1ff */
[----:B------:R-:W-:Y:S02]  /*0930*/  USHF.L.U32 UR11, UR10, 0xb, URZ ;  /* 0x0000000b0a0b7899 */ /* 0x000fe400080006ff */
[----:B------:R-:W-:Y:S02]  /*0940*/  USHF.L.U32 UR10, UR10, 0x1, URZ ;  /* 0x000000010a0a7899 */ /* 0x000fe400080006ff */
[----:B------:R-:W-:-:S04]  /*0950*/  UIADD3 UR12, UPT, UPT, -UR9, 0x100000, URZ ;  /* 0x00100000090c7890 */ /* 0x000fc8000fffe1ff */
[----:B------:R-:W-:Y:S02]  /*0960*/  USHF.L.U32 UR13, UR12, 0xb, URZ ;  /* 0x0000000b0c0d7899 */ /* 0x000fe400080006ff */
[----:B------:R-:W-:Y:S02]  /*0970*/  USHF.L.U32 UR12, UR12, 0x1, URZ ;  /* 0x000000010c0c7899 */ /* 0x000fe400080006ff */
[----:B-1----:R-:W-:Y:S01]  /*0980*/  ULEA UR5, UR5, UR6, 0x18 ;  /* 0x0000000605057291 */ /* 0x002fe2000f8ec0ff */
[----:B------:R-:W1:Y:S11]  /*0990*/  FENCE.VIEW.ASYNC.S ;  /* 0x00000000000073c6 */ /* 0x000e760000000000 */
[----:B-1----:R2:W1:Y:S01]  /*09a0*/  SYNCS.EXCH.64 URZ, [UR5+0x60], UR10 ;  /* 0x0000600a05ff75b2 */ /* 0x0024620008000100 */
[----:B------:R2:W1:Y:S01]  /*09b0*/  SYNCS.EXCH.64 URZ, [UR5+0x70], UR12 ;  /* 0x0000700c05ff75b2 */ /* 0x0004620008000100 */
[----:B------:R2:W1:Y:S01]  /*09c0*/  SYNCS.EXCH.64 URZ, [UR5+0x68], UR10 ;  /* 0x0000680a05ff75b2 */ /* 0x0004620008000100 */
[----:B------:R2:W1:Y:S02]  /*09d0*/  SYNCS.EXCH.64 URZ, [UR5+0x78], UR12 ;  /* 0x0000780c05ff75b2 */ /* 0x0004640008000100 */
[----:B--2---:R-:W-:Y:S01]  /*09e0*/  NOP ;  /* 0x0000000000007918 */ /* 0x004fe20000000000 */
.L_x_12:
        /* <DEDUP_REMOVED lines=20> */
[----:B------:R2:W1:Y:S01]  /*0b30*/  SYNCS.EXCH.64 URZ, [UR6+0xa8], UR4 ;  /* 0x0000a80406ff75b2 */ /* 0x0004620008000100 */
[----:B------:R2:W1:Y:S01]  /*0b40*/  SYNCS.EXCH.64 URZ, [UR6+0x90], UR10 ;  /* 0x0000900a06ff75b2 */ /* 0x0004620008000100 */
[----:B------:R2:W1:Y:S01]  /*0b50*/  SYNCS.EXCH.64 URZ, [UR6+0xb0], UR4 ;  /* 0x0000b00406ff75b2 */ /* 0x0004620008000100 */
[----:B------:R2:W1:Y:S01]  /*0b60*/  SYNCS.EXCH.64 URZ, [UR6+0x98], UR10 ;  /* 0x0000980a06ff75b2 */ /* 0x0004620008000100 */
[----:B------:R2:W1:Y:S02]  /*0b70*/  SYNCS.EXCH.64 URZ, [UR6+0xb8], UR4 ;  /* 0x0000b80406ff75b2 */ /* 0x0004640008000100 */
[----:B--2---:R-:W-:Y:S01]  /*0b80*/  NOP ;  /* 0x0000000000007918 */ /* 0x004fe20000000000 */
.L_x_13:
        /* <DEDUP_REMOVED lines=18> */
.L_x_14:
[----:B-1----:R-:W1:Y:S01]  /*0cb0*/  S2UR UR5, SR_CTAID.X ;  /* 0x00000000000579c3 */ /* 0x002e620000002500 */
[----:B------:R-:W-:-:S05]  /*0cc0*/  CS2R.32 R205, SR_CgaSize ;  /* 0x0000000000cd7805 */ /* 0x000fca0000008a00 */
[----:B------:R-:W-:-:S05]  /*0cd0*/  IMAD R205, R205, -0xa0, RZ ;  /* 0xffffff60cdcd7824 */ /* 0x000fca00078e02ff */
[----:B------:R-:W-:-:S14]  /*0ce0*/  R2UR UR9, R205 ;  /* 0x00000000cd0972ca */ /* 0x000fdc00000e0000 */
[----:B------:R-:W2:Y:S01]  /*0cf0*/  LDCU UR9, c[0x0][UR9+0x2b0] ;  /* 0x00005600090977ac */ /* 0x000ea20008000800 */
[----:B------:R-:W-:Y:S01]  /*0d00*/  NOP ;  /* 0x0000000000007918 */ /* 0x000fe20000000000 */
[----:B------:R-:W-:-:S05]  /*0d10*/  CS2R.32 R205, SR_CgaSize ;  /* 0x0000000000cd7805 */ /* 0x000fca0000008a00 */
[----:B------:R-:W-:-:S05]  /*0d20*/  IMAD R205, R205, -0xa0, RZ ;  /* 0xffffff60cdcd7824 */ /* 0x000fca00078e02ff */
[----:B------:R-:W-:-:S14]  /*0d30*/  R2UR UR6, R205 ;  /* 0x00000000cd0672ca */ /* 0x000fdc00000e0000 */
[----:B------:R-:W3:Y:S01]  /*0d40*/  LDCU UR6, c[0x0][UR6+0x2b4] ;  /* 0x00005680060677ac */ /* 0x000ee20008000800 */
[----:B------:R-:W4:Y:S08]  /*0d50*/  S2UR UR4, SR_CTAID.Y ;  /* 0x00000000000479c3 */ /* 0x000f300000002600 */
[----:B------:R-:W3:Y:S01]  /*0d60*/  LDC R9, c[0x0][0xb24] ;  /* 0x0002c900ff097b82 */ /* 0x000ee20000000800 */
[----:B-1----:R-:W-:-:S02]  /*0d70*/  I2FP.F32.U32 R4, UR5 ;  /* 0x0000000500047c45 */ /* 0x002fc40008201000 */
[----:B------:R-:W-:-:S05]  /*0d80*/  CS2R.32 R5, SR_CgaSize ;  /* 0x0000000000057805 */ /* 0x000fca0000008a00 */
[----:B------:R-:W-:-:S06]  /*0d90*/  IMAD R5, R5, -0xa0, RZ ;  /* 0xffffff6005057824 */ /* 0x000fcc00078e02ff */
[----:B------:R-:W1:Y:S01]  /*0da0*/  LDC R5, c[0x0][R5+0x2a0] ;  /* 0x0000a80005057b82 */ /* 0x000e620000000800 */
[----:B------:R-:W-:Y:S01]  /*0db0*/  MOV R205, UR5 ;  /* 0x0000000500cd7c02 */ /* 0x000fe20008000f00 */
[----:B--2---:R-:W-:Y:S01]  /*0dc0*/  FMUL R4, R4, UR9 ;  /* 0x0000000904047c20 */ /* 0x004fe20008400000 */
[----:B----4-:R-:W-:Y:S02]  /*0dd0*/  I2FP.F32.U32 R2, UR4 ;  /* 0x0000000400027c45 */ /* 0x010fe40008201000 */
[----:B------:R-:W-:-:S05]  /*0de0*/  CS2R.32 R3, SR_CgaSize ;  /* 0x0000000000037805 */ /* 0x000fca0000008a00 */
[----:B------:R-:W-:-:S06]  /*0df0*/  IMAD R3, R3, -0xa0, RZ ;  /* 0xffffff6003037824 */ /* 0x000fcc00078e02ff */
[----:B------:R-:W2:Y:S01]  /*0e00*/  LDC R3, c[0x0][R3+0x2a4] ;  /* 0x0000a90003037b82 */ /* 0x000ea20000000800 */
[----:B------:R-:W4:Y:S01]  /*0e10*/  F2I.U32.TRUNC.NTZ R204, R4 ;  /* 0x0000000400cc7305 */ /* 0x000f22000020f000 */
[----:B------:R-:W-:Y:S01]  /*0e20*/  MOV R195, UR4 ;  /* 0x0000000400c37c02 */ /* 0x000fe20008000f00 */
[----:B---3--:R-:W-:-:S05]  /*0e30*/  FMUL R2, R2, UR6 ;  /* 0x0000000602027c20 */ /* 0x008fca0008400000 */
[----:B------:R-:W-:Y:S01]  /*0e40*/  BAR.SYNC.DEFER_BLOCKING 0x0 ;  /* 0x0000000000007b1d */ /* 0x000fe20000010000 */
[----:B------:R-:W-:-:S05]  /*0e50*/  ISETP.GE.AND P0, PT, R9, 0x1, PT ;  /* 0x000000010900780c */ /* 0x000fca0003f06270 */
[----:B------:R-:W3:Y:S02]  /*0e60*/  F2I.U32.TRUNC.NTZ R194, R2 ;  /* 0x0000000200c27305 */ /* 0x000ee4000020f000 */
[----:B------:R-:W2:Y:S01]  /*0e70*/  S2UR UR36, SR_CTAID.Z ;  /* 0x00000000002479c3 */ /* 0x000ea20000002700 */
[----:B----4-:R-:W-:-:S05]  /*0e80*/  IADD3 R204, PT, PT, -R204, RZ, RZ ;  /* 0x000000ffcccc7210 */ /* 0x010fca0007ffe1ff */
[----:B-1----:R-:W-:Y:S01]  /*0e90*/  IMAD R204, R5, R204, UR5 ;  /* 0x0000000505cc7e24 */ /* 0x002fe2000f8e02cc */
[----:B---3--:R-:W-:-:S05]  /*0ea0*/  IADD3 R194, PT, PT, -R194, RZ, RZ ;  /* 0x000000ffc2c27210 */ /* 0x008fca0007ffe1ff */
[----:B--2---:R-:W-:Y:S01]  /*0eb0*/  IMAD R194, R3, R194, UR4 ;  /* 0x0000000403c27e24 */ /* 0x004fe2000f8e02c2 */
[----:B------:R-:W-:Y:S06]  /*0ec0*/  @!P0 BRA `(.L_x_15) ;  /* 0x0000000000b88947 */ /* 0x000fec0003800000 */
[----:B------:R-:W1:Y:S01]  /*0ed0*/  LDC.64 R4, c[0x0][0xb18] ;  /* 0x0002c600ff047b82 */ /* 0x000e620000000a00 */
[----:B------:R-:W-:-:S07]  /*0ee0*/  ISETP.NE.AND P0, PT, R9, 0x1, PT ;  /* 0x000000010900780c */ /* 0x000fce0003f05270 */
[----:B------:R-:W2:Y:S08]  /*0ef0*/  LDC R10, c[0x0][0xb0c] ;  /* 0x0002c300ff0a7b82 */ /* 0x000eb00000000800 */
[----:B------:R-:W3:Y:S08]  /*0f00*/  LDC R11, c[0x0][0x370] ;  /* 0x0000dc00ff0b7b82 */ /* 0x000ef00000000800 */
[----:B------:R-:W4:Y:S01]  /*0f10*/  LDC R12, c[0x0][0x374] ;  /* 0x0000dd00ff0c7b82 */ /* 0x000f220000000800 */
[----:B-1----:R-:W-:-:S07]  /*0f20*/  ISETP.NE.AND P1, PT, R4, 0x1, PT ;  /* 0x000000010400780c */ /* 0x002fce0003f25270 */
[----:B------:R-:W3:Y:S01]  /*0f30*/  LDC.64 R6, c[0x0][0xb10] ;  /* 0x0002c400ff067b82 */ /* 0x000ee20000000a00 */
[----:B--2---:R-:W-:-:S07]  /*0f40*/  ISETP.NE.AND P2, PT, R10, 0x1, PT ;  /* 0x000000010a00780c */ /* 0x004fce0003f45270 */
[----:B------:R-:W1:Y:S08]  /*0f50*/  LDC R8, c[0x0][0xb20] ;  /* 0x0002c800ff087b82 */ /* 0x000e700000000800 */
[----:B------:R-:W2:Y:S01]  /*0f60*/  LDC.64 R2, c[0x0][0xb28] ;  /* 0x0002ca00ff027b82 */ /* 0x000ea20000000a00 */
[----:B----4-:R-:W-:-:S04]  /*0f70*/  IMAD.HI.U32 R13, R12, R5, RZ ;  /* 0x000000050c0d7227 */ /* 0x010fc800078e00ff */
[----:B------:R-:W-:-:S04]  /*0f80*/  IMAD.HI.U32 R5, R195, R5, RZ ;  /* 0x00000005c3057227 */ /* 0x000fc800078e00ff */
[----:B---3--:R-:W-:-:S04]  /*0f90*/  IMAD.HI.U32 R14, R11, R6, RZ ;  /* 0x000000060b0e7227 */ /* 0x008fc800078e00ff */
[----:B------:R-:W-:Y:S01]  /*0fa0*/  IMAD.HI.U32 R16, R205, R6, RZ ;  /* 0x00000006cd107227 */ /* 0x000fe200078e00ff */
[-C--:B------:R-:W-:Y:S02]  /*0fb0*/  @P2 SHF.R.U32.HI R11, RZ, R7.reuse, R14 ;  /* 0x00000007ff0b2219 */ /* 0x080fe4000001160e */
[-C--:B-1----:R-:W-:Y:S02]  /*0fc0*/  @P1 SHF.R.U32.HI R12, RZ, R8.reuse, R13 ;  /* 0x00000008ff0c1219 */ /* 0x082fe4000001160d */
[----:B------:R-:W-:Y:S02]  /*0fd0*/  SHF.R.U32.HI R8, RZ, R8, R5 ;  /* 0x00000008ff087219 */ /* 0x000fe40000011605 */
[----:B------:R-:W-:Y:S02]  /*0fe0*/  SHF.R.U32.HI R16, RZ, R7, R16 ;  /* 0x00000007ff107219 */ /* 0x000fe40000011610 */
[----:B------:R-:W-:Y:S01]  /*0ff0*/  SEL R5, R195, R8, !P1 ;  /* 0x00000008c3057207 */ /* 0x000fe20004800000 */
[----:B--2---:R-:W-:Y:S01]  /*1000*/  IMAD.HI.U32 R14, R12, R2, RZ ;  /* 0x000000020c0e7227 */ /* 0x004fe200078e00ff */
[----:B------:R-:W-:-:S03]  /*1010*/  SEL R7, R205, R16, !P2 ;  /* 0x00000010cd077207 */ /* 0x000fc60005000000 */
[----:B------:R-:W-:Y:S01]  /*1020*/  IMAD.HI.U32 R6, R11, R2, RZ ;  /* 0x000000020b067227 */ /* 0x000fe200078e00ff */
[----:B------:R-:W-:-:S04]  /*1030*/  @P0 SHF.R.U32.HI R12, RZ, R3, R14 ;  /* 0x00000003ff0c0219 */ /* 0x000fc8000001160e */
[----:B------:R-:W-:Y:S01]  /*1040*/  @P0 SHF.R.U32.HI R11, RZ, R3, R6 ;  /* 0x00000003ff0b0219 */ /* 0x000fe20000011606 */
[----:B------:R-:W-:-:S04]  /*1050*/  IMAD R12, R12, R9, RZ ;  /* 0x000000090c0c7224 */ /* 0x000fc800078e02ff */
[----:B------:R-:W-:Y:S01]  /*1060*/  IMAD R6, R11, R9, RZ ;  /* 0x000000090b067224 */ /* 0x000fe200078e02ff */
[----:B------:R-:W-:-:S04]  /*1070*/  ISETP.GE.AND P1, PT, R5, R12, PT ;  /* 0x0000000c0500720c */ /* 0x000fc80003f26270 */
[----:B------:R-:W-:Y:S01]  /*1080*/  ISETP.GE.OR P1, PT, R7, R6, P1 ;  /* 0x000000060700720c */ /* 0x000fe20000f26670 */
[----:B------:R-:W-:-:S05]  /*1090*/  IMAD.HI.U32 R6, R5, R2, RZ ;  /* 0x0000000205067227 */ /* 0x000fca00078e00ff */
[----:B------:R-:W-:-:S04]  /*10a0*/  SHF.R.U32.HI R6, RZ, R3, R6 ;  /* 0x00000003ff067219 */ /* 0x000fc80000011606 */
[----:B------:R-:W-:-:S03]  /*10b0*/  SEL R6, R5, R6, !P0 ;  /* 0x0000000605067207 */ /* 0x000fc60004000000 */
[----:B------:R-:W-:Y:S01]  /*10c0*/  @!P1 IMAD.HI.U32 R8, R7, R2, RZ ;  /* 0x0000000207089227 */ /* 0x000fe200078e00ff */
[----:B------:R-:W-:-:S04]  /*10d0*/  IADD3 R2, PT, PT, -R6, RZ, RZ ;  /* 0x000000ff06027210 */ /* 0x000fc80007ffe1ff */
[----:B------:R-:W-:Y:S01]  /*10e0*/  @!P1 SHF.R.U32.HI R8, RZ, R3, R8 ;  /* 0x00000003ff089219 */ /* 0x000fe20000011608 */
[----:B------:R-:W-:-:S03]  /*10f0*/  IMAD R2, R9, R2, R5 ;  /* 0x0000000209027224 */ /* 0x000fc600078e0205 */
[----:B------:R-:W-:Y:S02]  /*1100*/  @!P1 SEL R3, R7, R8, !P0 ;  /* 0x0000000807039207 */ /* 0x000fe40004000000 */
[----:B------:R-:W-:-:S03]  /*1110*/  IADD3 R8, PT, PT, -R5, RZ, RZ ;  /* 0x000000ff05087210 */ /* 0x000fc60007ffe1ff */
[--C-:B------:R-:W-:Y:S02]  /*1120*/  @!P1 IMAD.IADD R6, R6, 0x1, -R3.reuse ;  /* 0x0000000106069824 */ /* 0x100fe400078e0a03 */
[----:B------:R-:W-:Y:S01]  /*1130*/  @!P1 IMAD R3, R2, R11, R3 ;  /* 0x0000000b02039224 */ /* 0x000fe200078e0203 */
[----:B------:R-:W-:Y:S01]  /*1140*/  IADD3 R2, PT, PT, -R7, RZ, RZ ;  /* 0x000000ff07027210 */ /* 0x000fe20007ffe1ff */
[----:B------:R-:W-:Y:S02]  /*1150*/  @!P1 IMAD R5, R6, R9, R7 ;  /* 0x0000000906059224 */ /* 0x000fe400078e0207 */
[----:B------:R-:W-:Y:S02]  /*1160*/  IMAD R8, R4, R8, R195 ;  /* 0x0000000804087224 */ /* 0x000fe400078e02c3 */
[----:B------:R-:W-:Y:S02]  /*1170*/  @!P1 IMAD.MOV.U32 R7, RZ, RZ, R3 ;  /* 0x000000ffff079224 */ /* 0x000fe400078e0003 */
[----:B------:R-:W-:-:S02]  /*1180*/  IMAD R2, R10, R2, R205 ;  /* 0x000000020a027224 */ /* 0x000fc400078e02cd */
[----:B------:R-:W-:Y:S02]  /*1190*/  IMAD R195, R5, R4, R8 ;  /* 0x0000000405c37224 */ /* 0x000fe400078e0208 */
[----:B------:R-:W-:Y:S02]  /*11a0*/  IMAD R205, R7, R10, R2 ;  /* 0x0000000a07cd7224 */ /* 0x000fe400078e0202 */
.L_x_15:
[----:B------:R-:W1:Y:S01]  /*11b0*/  LDCU UR4, c[0x0][0xb30] ;  /* 0x00016600ff0477ac */ /* 0x000e620008000800 */
[----:B------:R-:W2:Y:S08]  /*11c0*/  S2UR UR38, SR_CgaCtaId ;  /* 0x00000000002679c3 */ /* 0x000eb00000008800 */
[----:B------:R-:W3:Y:S01]  /*11d0*/  LDC R92, c[0x0][0xb24] ;  /* 0x0002c900ff5c7b82 */ /* 0x000ee20000000800 */
[----:B-1----:R-:W-:-:S09]  /*11e0*/  UISETP.NE.AND UP1, UPT, UR4, 0x1, UPT ;  /* 0x000000010400788c */ /* 0x002fd2000bf25270 */
[----:B--2---:R-:W-:Y:S05]  /*11f0*/  BRA.U UP1, `(.L_x_16) ;  /* 0x0000000101407547 */ /* 0x004fea000b800000 */
[----:B------:R-:W1:Y:S08]  /*1200*/  LDC.64 R4, c[0x0][0xb10] ;  /* 0x0002c400ff047b82 */ /* 0x000e700000000a00 */
[----:B------:R-:W2:Y:S08]  /*1210*/  LDC.64 R2, c[0x0][0xb18] ;  /* 0x0002c600ff027b82 */ /* 0x000eb00000000a00 */
[----:B------:R-:W4:Y:S08]  /*1220*/  LDC R6, c[0x0][0xb20] ;  /* 0x0002c800ff067b82 */ /* 0x000f300000000800 */
[----:B------:R-:W3:Y:S01]  /*1230*/  LDC R8, c[0x0][0xb0c] ;  /* 0x0002c300ff087b82 */ /* 0x000ee20000000800 */
[----:B-1----:R-:W-:-:S05]  /*1240*/  IMAD.HI.U32 R4, R205, R4, RZ ;  /* 0x00000004cd047227 */ /* 0x002fca00078e00ff */
[----:B------:R-:W-:Y:S01]  /*1250*/  SHF.R.U32.HI R4, RZ, R5, R4 ;  /* 0x00000005ff047219 */ /* 0x000fe20000011604 */
[----:B--2---:R-:W-:Y:S01]  /*1260*/  IMAD.HI.U32 R3, R195, R3, RZ ;  /* 0x00000003c3037227 */ /* 0x004fe200078e00ff */
[----:B------:R-:W-:-:S04]  /*1270*/  ISETP.NE.AND P0, PT, R2, 0x1, PT ;  /* 0x000000010200780c */ /* 0x000fc80003f05270 */
[----:B----4-:R-:W-:-:S04]  /*1280*/  SHF.R.U32.HI R6, RZ, R6, R3 ;  /* 0x00000006ff067219 */ /* 0x010fc80000011603 */
[----:B------:R-:W-:Y:S02]  /*1290*/  SEL R3, R195, R6, !P0 ;  /* 0x00000006c3037207 */ /* 0x000fe40004000000 */
[----:B---3--:R-:W-:-:S04]  /*12a0*/  ISETP.NE.AND P1, PT, R8, 0x1, PT ;  /* 0x000000010800780c */ /* 0x008fc80003f25270 */
[----:B------:R-:W-:-:S05]  /*12b0*/  SEL R4, R205, R4, !P1 ;  /* 0x00000004cd047207 */ /* 0x000fca0004800000 */
[----:B------:R-:W-:Y:S02]  /*12c0*/  IMAD.IADD R5, R3, 0x1, -R4 ;  /* 0x0000000103057824 */ /* 0x000fe400078e0a04 */
[----:B------:R-:W-:Y:S02]  /*12d0*/  IMAD.IADD R3, R4, 0x1, -R3 ;  /* 0x0000000104037824 */ /* 0x000fe400078e0a03 */
[----:B------:R-:W-:Y:S02]  /*12e0*/  IMAD R205, R5, R8, R205 ;  /* 0x0000000805cd7224 */ /* 0x000fe400078e02cd */
[----:B------:R-:W-:-:S07]  /*12f0*/  IMAD R195, R3, R2, R195 ;  /* 0x0000000203c37224 */ /* 0x000fce00078e02c3 */
.L_x_16:
[----:B------:R-:W-:Y:S01]  /*1300*/  BAR.SYNC.DEFER_BLOCKING 0x0 ;  /* 0x0000000000007b1d */ /* 0x000fe20000010000 */
[----:B------:R-:W-:Y:S01]  /*1310*/  UISETP.NE.AND UP1, UPT, UR8, 0x2, UPT ;  /* 0x000000020800788c */ /* 0x000fe2000bf25270 */
[----:B------:R-:W-:Y:S02]  /*1320*/  ISETP.NE.OR P5, PT, R0, 0x2, !P5 ;  /* 0x000000020000780c */ /* 0x000fe40006fa5670 */
[----:B------:R-:W-:-:S06]  /*1330*/  LOP3.LUT R2, R218, 0x1f, RZ, 0xc0, !PT ;  /* 0x0000001fda027812 */ /* 0x000fcc00078ec0ff */
[----:B------:R-:W-:Y:S05]  /*1340*/  BRA.U UP1, `(.L_x_17) ;  /* 0x0000001101947547 */ /* 0x000fea000b800000 */
[----:B------:R-:W1:Y:S01]  /*1350*/  LDCU UR15, c[0x0][0x38c] ;  /* 0x00007180ff0f77ac */ /* 0x000e620008000800 */
[----:B------:R-:W2:Y:S01]  /*1360*/  LDC R9, c[0x0][0x370] ;  /* 0x0000dc00ff097b82 */ /* 0x000ea20000000800 */
[----:B------:R-:W-:Y:S01]  /*1370*/  PLOP3.LUT P1, PT, PT, PT, UP2, 0x80, 0x8 ;  /* 0x000000000008781c */ /* 0x000fe20003f2f028 */
[----:B------:R-:W-:Y:S01]  /*1380*/  HFMA2 R12, -RZ, RZ, 0, 0 ;  /* 0x00000000ff0c7431 */ /* 0x000fe200000001ff */
[----:B------:R-:W-:Y:S01]  /*1390*/  ISETP.EQ.OR P4, PT, R2, RZ, P5 ;  /* 0x000000ff0200720c */ /* 0x000fe20002f82670 */
[----:B------:R-:W-:Y:S01]  /*13a0*/  IMAD.MOV.U32 R15, RZ, RZ, 0x1 ;  /* 0x00000001ff0f7424 */ /* 0x000fe200078e00ff */
[----:B------:R-:W-:Y:S01]  /*13b0*/  PLOP3.LUT P1, PT, P1, PT, PT, 0x8, 0x80 ;  /* 0x000000000080781c */ /* 0x000fe20000f2e170 */
[----:B------:R-:W-:Y:S01]  /*13c0*/  IMAD.MOV.U32 R14, RZ, RZ, RZ ;  /* 0x000000ffff0e7224 */ /* 0x000fe200078e00ff */
[----:B------:R-:W-:Y:S01]  /*13d0*/  MOV R8, 0x1 ;  /* 0x0000000100087802 */ /* 0x000fe20000000f00 */
[----:B------:R-:W4:Y:S01]  /*13e0*/  LDC R0, c[0x0][0x374] ;  /* 0x0000dd00ff007b82 */ /* 0x000f220000000800 */
[----:B------:R-:W-:Y:S01]  /*13f0*/  IMAD.MOV.U32 R10, RZ, RZ, RZ ;  /* 0x000000ffff0a7224 */ /* 0x000fe200078e00ff */
[----:B------:R-:W2:Y:S01]  /*1400*/  LDCU.64 UR30, c[0x0][0x348] ;  /* 0x00006900ff1e77ac */ /* 0x000ea20008000a00 */
[----:B------:R-:W-:Y:S01]  /*1410*/  UMOV UR13, URZ ;  /* 0x000000ff000d7c82 */ /* 0x000fe20008000000 */
[----:B-1----:R-:W-:-:S04]  /*1420*/  UIADD3 UR5, UPT, UPT, UR15, 0x7f, URZ ;  /* 0x0000007f0f057890 */ /* 0x002fc8000fffe0ff */
[----:B------:R-:W-:-:S04]  /*1430*/  USHF.R.S32.HI UR4, URZ, 0x1f, UR5 ;  /* 0x0000001fff047899 */ /* 0x000fc80008011405 */
[----:B------:R-:W-:-:S04]  /*1440*/  ULEA.HI UR4, UR4, UR5, URZ, 0x7 ;  /* 0x0000000504047291 */ /* 0x000fc8000f8f38ff */
[----:B------:R-:W-:Y:S02]  /*1450*/  USHF.R.S32.HI UR22, URZ, 0x7, UR4 ;  /* 0x00000007ff167899 */ /* 0x000fe40008011404 */
[----:B------:R-:W-:Y:S02]  /*1460*/  UIADD3 UR4, UPT, UPT, UR15, -0x1, URZ ;  /* 0xffffffff0f047890 */ /* 0x000fe4000fffe0ff */
[----:B------:R-:W-:Y:S02]  /*1470*/  UISETP.LT.U32.AND UP0, UPT, UR22, 0x3, UPT ;  /* 0x000000031600788c */ /* 0x000fe4000bf01070 */
[----:B------:R-:W-:Y:S02]  /*1480*/  UISETP.GE.U32.AND UP1, UPT, UR4, -0xff, UPT ;  /* 0xffffff010400788c */ /* 0x000fe4000bf26070 */
[----:B------:R-:W-:Y:S02]  /*1490*/  USEL UR21, UR22, 0x3, UP0 ;  /* 0x0000000316157887 */ /* 0x000fe40008000000 */
[----:B------:R-:W-:-:S02]  /*14a0*/  UIADD3 UR15, UPT, UPT, UR15, 0xfe, URZ ;  /* 0x000000fe0f0f7890 */ /* 0x000fc4000fffe0ff */
[----:B------:R-:W-:Y:S02]  /*14b0*/  UIADD3 UR7, UPT, UPT, UR21, -0x1, URZ ;  /* 0xffffffff15077890 */ /* 0x000fe4000fffe0ff */
[----:B------:R-:W-:-:S03]  /*14c0*/  UIADD3 UR14, UPT, UPT, UR22, -UR21, URZ ;  /* 0x80000015160e7290 */ /* 0x000fc6000fffe0ff */
[----:B------:R-:W-:-:S04]  /*14d0*/  @UP1 UIADD3 UR7, UPT, UPT, UR21, URZ, URZ ;  /* 0x000000ff15071290 */ /* 0x000fc8000fffe0ff */
[----:B--2---:R-:W-:-:S12]  /*14e0*/  UIADD3 UR7, UPT, UPT, UR7, 0x1, URZ ;  /* 0x0000000107077890 */ /* 0x004fd8000fffe0ff */
.L_x_35:
[----:B------:R-:W-:Y:S01]  /*14f0*/  UISETP.NE.AND UP0, UPT, UR38, URZ, UPT ;  /* 0x000000ff2600728c */ /* 0x000fe2000bf05270 */
[----:B------:R-:W1:Y:S08]  /*1500*/  S2UR UR38, SR_CgaCtaId ;  /* 0x00000000002679c3 */ /* 0x000e700000008800 */
[----:B------:R-:W-:Y:S05]  /*1510*/  BRA.U UP0, `(.L_x_18) ;  /* 0x0000000100347547 */ /* 0x000fea000b800000 */
[----:B------:R-:W2:Y:S01]  /*1520*/  S2R R2, SR_CgaCtaId ;  /* 0x0000000000027919 */ /* 0x000ea20000008800 */
[----:B------:R-:W-:-:S04]  /*1530*/  MOV R3, 0x400 ;  /* 0x0000040000037802 */ /* 0x000fc80000000f00 */
[----:B--2---:R-:W-:Y:S02]  /*1540*/  LEA R3, R2, R3, 0x18 ;  /* 0x0000000302037211 */ /* 0x004fe400078ec0ff */
[----:B------:R-:W-:-:S03]  /*1550*/  SHF.L.U32 R2, R8, 0x1f, RZ ;  /* 0x0000001f08027819 */ /* 0x000fc600000006ff */
[----:B------:R-:W-:-:S04]  /*1560*/  IMAD R3, R10, 0x8, R3 ;  /* 0x000000080a037824 */ /* 0x000fc800078e0203 */
[----:B------:R-:W2:Y:S02]  /*1570*/  SYNCS.PHASECHK.TRANS64.TRYWAIT P0, [R3+URZ+0xd0], R2 ;  /* 0x0000d002030075a7 */ /* 0x000ea400080011ff */
[----:B--2---:R-:W-:Y:S05]  /*1580*/  @!P0 BRA `(.L_x_19) ;  /* 0x0000006400c08947 */ /* 0x004fea0003800000 */
.L_x_105:
[----:B------:R-:W-:Y:S01]  /*1590*/  VIADD R10, R10, 0x1 ;  /* 0x000000010a0a7836 */ /* 0x000fe20000000000 */
[----:B------:R2:W-:Y:S04]  /*15a0*/  SYNCS.ARRIVE.TRANS64.A1T0 RZ, [R3+URZ+0xc0], RZ ;  /* 0x0000c0ff03ff79a7 */ /* 0x0005e800081000ff */
[----:B------:R-:W-:-:S04]  /*15b0*/  ISETP.NE.AND P0, PT, R10, 0x2, PT ;  /* 0x000000020a00780c */ /* 0x000fc80003f05270 */
[----:B------:R-:W-:Y:S02]  /*15c0*/  SEL R10, R10, RZ, P0 ;  /* 0x000000ff0a0a7207 */ /* 0x000fe40000000000 */
[----:B--2---:R-:W-:-:S04]  /*15d0*/  SEL R3, RZ, 0x1, P0 ;  /* 0x00000001ff037807 */ /* 0x004fc80000000000 */
[----:B------:R-:W-:-:S07]  /*15e0*/  LOP3.LUT R8, R8, R3, RZ, 0x3c, !PT ;  /* 0x0000000308087212 */ /* 0x000fce00078e3cff */
.L_x_18:
[----:B------:R-:W-:Y:S01]  /*15f0*/  UMOV UR4, 0x400 ;  /* 0x0000040000047882 */ /* 0x000fe20000000000 */
[----:B------:R-:W-:Y:S01]  /*1600*/  SHF.L.U32 R2, R15, 0x1f, RZ ;  /* 0x0000001f0f027819 */ /* 0x000fe200000006ff */
[----:B-1----:R-:W-:Y:S01]  /*1610*/  ULEA UR4, UR38, UR4, 0x18 ;  /* 0x0000000426047291 */ /* 0x002fe2000f8ec0ff */
[----:B------:R-:W-:Y:S01]  /*1620*/  R2UR UR35, R205 ;  /* 0x00000000cd2372ca */ /* 0x000fe200000e0000 */
[----:B------:R-:W-:Y:S01]  /*1630*/  UISETP.GE.U32.AND UP0, UPT, UR15, 0xff, UPT ;  /* 0x000000ff0f00788c */ /* 0x000fe2000bf06070 */
[----:B------:R-:W-:Y:S01]  /*1640*/  R2UR UR19, R195 ;  /* 0x00000000c31372ca */ /* 0x000fe200000e0000 */
[----:B------:R-:W-:Y:S01]  /*1650*/  ULEA UR5, UR13, UR4, 0x3 ;  /* 0x000000040d057291 */ /* 0x000fe2000f8e18ff */
[----:B------:R-:W-:-:S08]  /*1660*/  UMOV UR23, URZ ;  /* 0x000000ff00177c82 */ /* 0x000fd00008000000 */
[----:B------:R1:W2:Y:S01]  /*1670*/  SYNCS.PHASECHK.TRANS64.TRYWAIT P0, [UR5+0x18], R2 ;  /* 0x00001802ff0075a7 */ /* 0x0002a20008001105 */
[----:B------:R-:W-:Y:S02]  /*1680*/  USHF.L.U32 UR35, UR35, 0x7, URZ ;  /* 0x0000000723237899 */ /* 0x000fe400080006ff */
[----:B------:R-:W-:Y:S01]  /*1690*/  UIMAD UR19, UR19, 0x50, URZ ;  /* 0x00000050131378a4 */ /* 0x000fe2000f8e02ff */
[----:B------:R-:W-:Y:S11]  /*16a0*/  BRA.U !UP0, `(.L_x_20) ;  /* 0x0000000108d87547 */ /* 0x000ff6000b800000 */
[----:B------:R-:W-:Y:S01]  /*16b0*/  UMOV UR29, URZ ;  /* 0x000000ff001d7c82 */ /* 0x000fe20008000000 */
[----:B------:R-:W-:-:S05]  /*16c0*/  UMOV UR6, UR13 ;  /* 0x0000000d00067c82 */ /* 0x000fca0008000000 */
.L_x_25:
[----:B--2---:R-:W-:Y:S01]  /*16d0*/  @!P5 MOV R3, 0xd000 ;  /* 0x0000d0000003d802 */ /* 0x004fe20000000f00 */
[----:B-1----:R-:W-:Y:S01]  /*16e0*/  ULEA UR33, UR6, UR4, 0x3 ;  /* 0x0000000406217291 */ /* 0x002fe2000f8e18ff */
[----:B--2---:R-:W-:Y:S11]  /*16f0*/  @P0 BRA `(.L_x_21) ;  /* 0x00000000000c0947 */ /* 0x004ff60003800000 */
[----:B------:R-:W-:Y:S04]  /*1700*/  SHF.L.U32 R5, R15, 0x1f, RZ ;  /* 0x0000001f0f057819 */ /* 0x000fe800000006ff */
[----:B------:R-:W2:Y:S02]  /*1710*/  SYNCS.PHASECHK.TRANS64.TRYWAIT P0, [UR33+0x18], R5 ;  /* 0x00001805ff0075a7 */ /* 0x000ea40008001121 */
[----:B--2---:R-:W-:Y:S05]  /*1720*/  @!P0 BRA `(.L_x_22) ;  /* 0x00000064006c8947 */ /* 0x004fea0003800000 */
.L_x_21:
[----:B------:R2:W-:Y:S01]  /*1730*/  @!P5 SYNCS.ARRIVE.TRANS64 RZ, [UR33], R3 ;  /* 0x00000003ffffd9a7 */ /* 0x0005e20008000021 */
[----:B------:R-:W-:Y:S04]  /*1740*/  BSSY.RECONVERGENT B0, `(.L_x_23) ;  /* 0x0000003000007945 */ /* 0x000fe80003800200 */
[----:B------:R-:W-:Y:S05]  /*1750*/  @P4 BRA `(.L_x_24) ;  /* 0x0000000000044947 */ /* 0x000fea0003800000 */
[----:B------:R-:W-:Y:S05]  /*1760*/  BPT.TRAP 0x1 ;  /* 0x000000040000795c */ /* 0x000fea0000300000 */
.L_x_24:
[----:B------:R-:W-:Y:S05]  /*1770*/  BSYNC.RECONVERGENT B0 ;  /* 0x0000000000007941 */ /* 0x000fea0003800200 */
.L_x_23:
[----:B------:R-:W-:Y:S02]  /*1780*/  UIADD3 UR13, UPT, UPT, UR6, 0x1, URZ ;  /* 0x00000001060d7890 */ /* 0x000fe4000fffe0ff */
[----:B------:R-:W-:Y:S02]  /*1790*/  UIADD3 UR44, UP1, UPT, UR30, 0x80, URZ ;  /* 0x000000801e2c7890 */ /* 0x000fe4000ff3e0ff */
[----:B------:R-:W-:Y:S02]  /*17a0*/  UISETP.NE.AND UP0, UPT, UR13, 0x3, UPT ;  /* 0x000000030d00788c */ /* 0x000fe4000bf05270 */
[----:B------:R-:W-:Y:S02]  /*17b0*/  ULEA UR24, UR6, UR4, 0xf ;  /* 0x0000000406187291 */ /* 0x000fe4000f8e78ff */
[----:B------:R-:W-:Y:S02]  /*17c0*/  USEL UR9, URZ, 0x1, UP0 ;  /* 0x00000001ff097887 */ /* 0x000fe40008000000 */
[----:B------:R-:W-:Y:S02]  /*17d0*/  USEL UR13, UR13, URZ, UP0 ;  /* 0x000000ff0d0d7287 */ /* 0x000fe40008000000 */
[----:B------:R-:W-:Y:S02]  /*17e0*/  USHF.L.U32 UR34, UR29, 0x7, URZ ;  /* 0x000000071d227899 */ /* 0x000fe400080006ff */
[----:B------:R-:W-:Y:S01]  /*17f0*/  ULEA UR8, UR13, UR4, 0x3 ;  /* 0x000000040d087291 */ /* 0x000fe2000f8e18ff */
[----:B------:R-:W-:Y:S01]  /*1800*/  LOP3.LUT R15, R15, UR9, RZ, 0x3c, !PT ;  /* 0x000000090f0f7c12 */ /* 0x000fe2000f8e3cff */
[----:B------:R-:W-:Y:S02]  /*1810*/  UIADD3.X UR45, UPT, UPT, URZ, UR31, URZ, UP1, !UPT ;  /* 0x0000001fff2d7290 */ /* 0x000fe40008ffe4ff */
[----:B------:R-:W-:Y:S01]  /*1820*/  UIADD3 UR32, UPT, UPT, UR24, 0xa300, URZ ;  /* 0x0000a30018207890 */ /* 0x000fe2000fffe0ff */
[----:B-1----:R-:W-:Y:S01]  /*1830*/  SHF.L.U32 R2, R15, 0x1f, RZ ;  /* 0x0000001f0f027819 */ /* 0x002fe200000006ff */
[----:B------:R-:W-:Y:S01]  /*1840*/  UIADD3 UR26, UPT, UPT, UR34, 0x40, URZ ;  /* 0x00000040221a7890 */ /* 0x000fe2000fffe0ff */
[----:B------:R-:W-:Y:S02]  /*1850*/  UMOV UR42, 0x0 ;  /* 0x00000000002a7882 */ /* 0x000fe40000000000 */
[----:B------:R1:W1:Y:S01]  /*1860*/  SYNCS.PHASECHK.TRANS64.TRYWAIT P0, [UR8+0x18], R2 ;  /* 0x00001802ff0075a7 */ /* 0x0002620008001108 */
[----:B------:R-:W-:Y:S01]  /*1870*/  UMOV UR43, 0x10000000 ;  /* 0x10000000002b7882 */ /* 0x000fe20000000000 */
[----:B------:R-:W-:Y:S02]  /*1880*/  UIADD3 UR24, UPT, UPT, UR24, 0xe300, URZ ;  /* 0x0000e30018187890 */ /* 0x000fe4000fffe0ff */
[----:B------:R1:W-:Y:S01]  /*1890*/  UTMALDG.3D [UR32], [UR44], desc[UR42] ;  /* 0x00002a202c0075b4 */ /* 0x0003e20008011000 */
[----:B------:R-:W-:Y:S02]  /*18a0*/  UIADD3 UR40, UP0, UPT, UR30, 0x180, URZ ;  /* 0x000001801e287890 */ /* 0x000fe4000ff1e0ff */
[----:B------:R-:W-:Y:S01]  /*18b0*/  UIMAD UR5, UR6, 0x5000, UR4 ;  /* 0x00005000060578a4 */ /* 0x000fe2000f8e0204 */
[----:B------:R-:W-:Y:S01]  /*18c0*/  UMOV UR25, UR33 ;  /* 0x0000002100197c82 */ /* 0x000fe20008000000 */
[----:B------:R-:W-:Y:S01]  /*18d0*/  UMOV UR27, UR35 ;  /* 0x00000023001b7c82 */ /* 0x000fe20008000000 */
[----:B------:R-:W-:Y:S01]  /*18e0*/  UMOV UR28, UR36 ;  /* 0x00000024001c7c82 */ /* 0x000fe20008000000 */
[----:B------:R-:W-:Y:S01]  /*18f0*/  UIADD3.X UR41, UPT, UPT, URZ, UR31, URZ, UP0, !UPT ;  /* 0x0000001fff297290 */ /* 0x000fe200087fe4ff */
[----:B------:R1:W-:Y:S01]  /*1900*/  UTMALDG.3D [UR24], [UR44], desc[UR42] ;  /* 0x00002a182c0075b4 */ /* 0x0003e20008011000 */
[----:B------:R-:W-:Y:S01]  /*1910*/  UIADD3 UR16, UPT, UPT, UR5, 0x22300, URZ ;  /* 0x0002230005107890 */ /* 0x000fe2000fffe0ff */
[----:B------:R-:W-:Y:S01]  /*1920*/  UMOV UR17, UR33 ;  /* 0x0000002100117c82 */ /* 0x000fe20008000000 */
[----:B------:R-:W-:Y:S01]  /*1930*/  UMOV UR20, UR36 ;  /* 0x0000002400147c82 */ /* 0x000fe20008000000 */
[----:B------:R-:W-:Y:S01]  /*1940*/  UMOV UR18, UR34 ;  /* 0x0000002200127c82 */ /* 0x000fe20008000000 */
[----:B------:R-:W-:Y:S01]  /*1950*/  UIADD3 UR8, UPT, UPT, UR5, 0x24b00, URZ ;  /* 0x00024b0005087890 */ /* 0x000fe2000fffe0ff */
[----:B------:R-:W-:Y:S01]  /*1960*/  UMOV UR11, UR19 ;  /* 0x00000013000b7c82 */ /* 0x000fe20008000000 */
[----:B------:R-:W-:Y:S03]  /*1970*/  UMOV UR12, UR36 ;  /* 0x00000024000c7c82 */ /* 0x000fe60008000000 */
[----:B------:R1:W-:Y:S01]  /*1980*/  UTMALDG.3D [UR16], [UR40], desc[UR42] ;  /* 0x00002a10280075b4 */ /* 0x0003e20008011000 */
[----:B------:R-:W-:Y:S01]  /*1990*/  UIADD3 UR29, UPT, UPT, UR29, 0x1, URZ ;  /* 0x000000011d1d7890 */ /* 0x000fe2000fffe0ff */
[----:B------:R-:W-:Y:S01]  /*19a0*/  UMOV UR9, UR33 ;  /* 0x0000002100097c82 */ /* 0x000fe20008000000 */
[----:B------:R-:W-:Y:S02]  /*19b0*/  UMOV UR10, UR26 ;  /* 0x0000001a000a7c82 */ /* 0x000fe40008000000 */
[----:B------:R-:W-:Y:S01]  /*19c0*/  UISETP.NE.AND UP0, UPT, UR29, UR7, UPT ;  /* 0x000000071d00728c */ /* 0x000fe2000bf05270 */
[----:B------:R-:W-:Y:S01]  /*19d0*/  UMOV UR23, UR7 ;  /* 0x0000000700177c82 */ /* 0x000fe20008000000 */
[----:B------:R1:W-:Y:S01]  /*19e0*/  UTMALDG.3D [UR8], [UR40], desc[UR42] ;  /* 0x00002a08280075b4 */ /* 0x0003e20008011000 */
[----:B------:R-:W-:Y:S06]  /*19f0*/  UMOV UR6, UR13 ;  /* 0x0000000d00067c82 */ /* 0x000fec0008000000 */
[----:B------:R-:W-:Y:S05]  /*1a00*/  BRA.U UP0, `(.L_x_25) ;  /* 0xfffffffd00307547 */ /* 0x000fea000b83ffff */
.L_x_20:
[----:B------:R-:W-:Y:S01]  /*1a10*/  ULEA UR5, UR13, UR4, 0x3 ;  /* 0x000000040d057291 */ /* 0x000fe2000f8e18ff */
[----:B-1----:R-:W-:Y:S01]  /*1a20*/  SHF.L.U32 R2, R15, 0x1f, RZ ;  /* 0x0000001f0f027819 */ /* 0x002fe200000006ff */
[----:B------:R-:W-:Y:S01]  /*1a30*/  @!P1 SYNCS.ARRIVE.TRANS64.A1T0 RZ, [UR4+0x58], RZ ;  /* 0x000058ffffff99a7 */ /* 0x000fe20008100004 */
[----:B------:R-:W-:-:S06]  /*1a40*/  UISETP.GT.AND UP0, UPT, UR22, UR21, UPT ;  /* 0x000000151600728c */ /* 0x000fcc000bf04270 */
[----:B--2---:R1:W2:Y:S03]  /*1a50*/  SYNCS.PHASECHK.TRANS64.TRYWAIT P0, [UR5+0x18], R2 ;  /* 0x00001802ff0075a7 */ /* 0x0042a60008001105 */
[----:B------:R-:W-:Y:S05]  /*1a60*/  BRA.U !UP0, `(.L_x_26) ;  /* 0x0000000108d47547 */ /* 0x000fea000b800000 */
[----:B------:R-:W-:Y:S01]  /*1a70*/  UIADD3 UR29, UPT, UPT, UR14, UR23, URZ ;  /* 0x000000170e1d7290 */ /* 0x000fe2000fffe0ff */
[----:B------:R-:W-:-:S11]  /*1a80*/  UMOV UR6, UR13 ;  /* 0x0000000d00067c82 */ /* 0x000fd60008000000 */
.L_x_31:
[----:B--2---:R-:W-:Y:S01]  /*1a90*/  @!P5 MOV R3, 0xd000 ;  /* 0x0000d0000003d802 */ /* 0x004fe20000000f00 */
[----:B-1----:R-:W-:Y:S01]  /*1aa0*/  ULEA UR33, UR6, UR4, 0x3 ;  /* 0x0000000406217291 */ /* 0x002fe2000f8e18ff */
[----:B--2---:R-:W-:Y:S11]  /*1ab0*/  @P0 BRA `(.L_x_27) ;  /* 0x00000000000c0947 */ /* 0x004ff60003800000 */
[----:B------:R-:W-:Y:S04]  /*1ac0*/  SHF.L.U32 R5, R15, 0x1f, RZ ;  /* 0x0000001f0f057819 */ /* 0x000fe800000006ff */
[----:B------:R-:W2:Y:S02]  /*1ad0*/  SYNCS.PHASECHK.TRANS64.TRYWAIT P0, [UR33+0x18], R5 ;  /* 0x00001805ff0075a7 */ /* 0x000ea40008001121 */
[----:B--2---:R-:W-:Y:S05]  /*1ae0*/  @!P0 BRA `(.L_x_28) ;  /* 0x0000006000948947 */ /* 0x004fea0003800000 */
.L_x_27:
[----:B------:R2:W-:Y:S01]  /*1af0*/  @!P5 SYNCS.ARRIVE.TRANS64 RZ, [UR33], R3 ;  /* 0x00000003ffffd9a7 */ /* 0x0005e20008000021 */
[----:B------:R-:W-:Y:S04]  /*1b00*/  BSSY.RECONVERGENT B0, `(.L_x_29) ;  /* 0x0000003000007945 */ /* 0x000fe80003800200 */
[----:B------:R-:W-:Y:S05]  /*1b10*/  @P4 BRA `(.L_x_30) ;  /* 0x0000000000044947 */ /* 0x000fea0003800000 */
[----:B------:R-:W-:Y:S05]  /*1b20*/  BPT.TRAP 0x1 ;  /* 0x000000040000795c */ /* 0x000fea0000300000 */
.L_x_30:
[----:B------:R-:W-:Y:S05]  /*1b30*/  BSYNC.RECONVERGENT B0 ;  /* 0x0000000000007941 */ /* 0x000fea0003800200 */
.L_x_29:
        /* <DEDUP_REMOVED lines=12> */
[----:B------:R-:W-:Y:S01]  /*1c00*/  UMOV UR42, 0x0 ;  /* 0x00000000002a7882 */ /* 0x000fe20000000000 */
[----:B------:R-:W-:Y:S01]  /*1c10*/  UMOV UR43, 0x10000000 ;  /* 0x10000000002b7882 */ /* 0x000fe20000000000 */
[----:B------:R-:W-:Y:S01]  /*1c20*/  UIADD3 UR26, UPT, UPT, UR34, 0x40, URZ ;  /* 0x00000040221a7890 */ /* 0x000fe2000fffe0ff */
[----:B------:R1:W1:Y:S01]  /*1c30*/  SYNCS.PHASECHK.TRANS64.TRYWAIT P0, [UR8+0x18], R2 ;  /* 0x00001802ff0075a7 */ /* 0x0002620008001108 */
[----:B------:R-:W-:Y:S02]  /*1c40*/  UIADD3 UR24, UPT, UPT, UR24, 0xe300, URZ ;  /* 0x0000e30018187890 */ /* 0x000fe4000fffe0ff */
[----:B------:R-:W-:Y:S01]  /*1c50*/  UIADD3 UR40, UP0, UPT, UR30, 0x180, URZ ;  /* 0x000001801e287890 */ /* 0x000fe2000ff1e0ff */
[----:B------:R1:W-:Y:S01]  /*1c60*/  UTMALDG.3D [UR32], [UR44], desc[UR42] ;  /* 0x00002a202c0075b4 */ /* 0x0003e20008011000 */
        /* <DEDUP_REMOVED lines=14> */
[----:B------:R-:W-:Y:S01]  /*1d50*/  UMOV UR9, UR33 ;  /* 0x0000002100097c82 */ /* 0x000fe20008000000 */
[----:B------:R-:W-:Y:S01]  /*1d60*/  UMOV UR10, UR26 ;  /* 0x0000001a000a7c82 */ /* 0x000fe20008000000 */
[----:B------:R-:W-:Y:S01]  /*1d70*/  UIADD3 UR23, UPT, UPT, UR23, 0x1, URZ ;  /* 0x0000000117177890 */ /* 0x000fe2000fffe0ff */
[----:B------:R-:W-:Y:S03]  /*1d80*/  UMOV UR6, UR13 ;  /* 0x0000000d00067c82 */ /* 0x000fe60008000000 */
[----:B------:R-:W-:Y:S01]  /*1d90*/  UISETP.NE.AND UP0, UPT, UR23, UR29, UPT ;  /* 0x0000001d1700728c */ /* 0x000fe2000bf05270 */
[----:B------:R1:W-:Y:S08]  /*1da0*/  UTMALDG.3D [UR8], [UR40], desc[UR42] ;  /* 0x00002a08280075b4 */ /* 0x0003f00008011000 */
[----:B------:R-:W-:Y:S05]  /*1db0*/  BRA.U UP0, `(.L_x_31) ;  /* 0xfffffffd00347547 */ /* 0x000fea000b83ffff */
.L_x_26:
[----:B-1----:R-:W-:Y:S01]  /*1dc0*/  LEA R2, R14, UR4, 0x3 ;  /* 0x000000040e027c11 */ /* 0x002fe2000f8e18ff */
[----:B------:R-:W-:Y:S01]  /*1dd0*/  NOP ;  /* 0x0000000000007918 */ /* 0x000fe20000000000 */
[----:B--2---:R-:W-:Y:S02]  /*1de0*/  SHF.L.U32 R3, R12, 0x1f, RZ ;  /* 0x0000001f0c037819 */ /* 0x004fe400000006ff */
[----:B------:R-:W-:Y:S02]  /*1df0*/  LEA R4, R14, UR4, 0x4 ;  /* 0x000000040e047c11 */ /* 0x000fe4000f8e20ff */
[----:B------:R-:W1:Y:S02]  /*1e00*/  SYNCS.PHASECHK.TRANS64.TRYWAIT P0, [R2+URZ+0x60], R3 ;  /* 0x00006003020075a7 */ /* 0x000e6400080011ff */
[----:B-1----:R-:W-:Y:S05]  /*1e10*/  @!P0 BRA `(.L_x_32) ;  /* 0x0000005c00e08947 */ /* 0x002fea0003800000 */
.L_x_108:
[----:B------:R-:W2:Y:S01]  /*1e20*/  LDS.128 R4, [R4+0xf0] ;  /* 0x0000f00004047984 */ /* 0x000ea20000000c00 */
[----:B---3--:R-:W-:Y:S01]  /*1e30*/  ISETP.GE.AND P0, PT, R92, 0x1, PT ;  /* 0x000000015c00780c */ /* 0x008fe20003f06270 */
[----:B-1----:R-:W-:Y:S01]  /*1e40*/  VIADD R2, R2, 0x70 ;  /* 0x0000007002027836 */ /* 0x002fe20000000000 */
[----:B------:R-:W-:Y:S01]  /*1e50*/  @!PT LDS RZ, [RZ] ;  /* 0x00000000fffff984 */ /* 0x000fe20000000800 */
[----:B------:R-:W-:Y:S01]  /*1e60*/  @!PT LDS RZ, [RZ] ;  /* 0x00000000fffff984 */ /* 0x000fe20000000800 */
[----:B------:R-:W-:Y:S01]  /*1e70*/  @!PT LDS RZ, [RZ] ;  /* 0x00000000fffff984 */ /* 0x000fe20000000800 */
[----:B------:R-:W-:Y:S01]  /*1e80*/  @!PT LDS RZ, [RZ] ;  /* 0x00000000fffff984 */ /* 0x000fe20000000800 */
[----:B------:R1:W-:Y:S06]  /*1e90*/  MEMBAR.ALL.CTA ;  /* 0x0000000000007992 */ /* 0x0003ec0000008000 */
[----:B-1----:R-:W1:Y:S01]  /*1ea0*/  FENCE.VIEW.ASYNC.S ;  /* 0x00000000000073c6 */ /* 0x002e620000000000 */
[----:B------:R-:W-:-:S04]  /*1eb0*/  PRMT R2, RZ, 0x654, R2 ;  /* 0x00000654ff027816 */ /* 0x000fc80000000002 */
[----:B-1----:R1:W-:Y:S01]  /*1ec0*/  SYNCS.ARRIVE.TRANS64.RED.A1T0 RZ, [R2+URZ], RZ ;  /* 0x000000ff02ff79a7 */ /* 0x0023e200081004ff */
[----:B--2---:R-:W-:-:S13]  /*1ed0*/  LOP3.LUT P2, RZ, R6, 0x1, RZ, 0xc0, !PT ;  /* 0x0000000106ff7812 */ /* 0x004fda000784c0ff */
[----:B------:R-:W-:Y:S01]  /*1ee0*/  @P2 SHF.R.U32.HI R3, RZ, 0x10, R5 ;  /* 0x00000010ff032819 */ /* 0x000fe20000011605 */
[----:B------:R-:W-:Y:S01]  /*1ef0*/  VOTEU.ANY UP0, P2 ;  /* 0x0000000000ff7886 */ /* 0x000fe20001000100 */
[----:B------:R-:W-:Y:S02]  /*1f00*/  @P2 MOV R13, R4 ;  /* 0x00000004000d2202 */ /* 0x000fe40000000f00 */
[----:B------:R-:W-:Y:S02]  /*1f10*/  @P2 R2UR.BROADCAST UR5, R3 ;  /* 0x00000000030522ca */ /* 0x000fe400008e0000 */
[----:B------:R-:W-:-:S11]  /*1f20*/  @P2 LOP3.LUT R11, R5, 0xffff, RZ, 0xc0, !PT ;  /* 0x0000ffff050b2812 */ /* 0x000fd600078ec0ff */
[----:B------:R-:W-:Y:S01]  /*1f30*/  @UP0 UMOV UR36, UR5 ;  /* 0x0000000500240c82 */ /* 0x000fe20008000000 */
[----:B-1----:R-:W-:Y:S05]  /*1f40*/  @!P0 BRA `(.L_x_33) ;  /* 0x0000000000b88947 */ /* 0x002fea0003800000 */
[----:B------:R-:W4:Y:S01]  /*1f50*/  LDC.64 R4, c[0x0][0xb18] ;  /* 0x0002c600ff047b82 */ /* 0x000f220000000a00 */
[----:B------:R-:W-:-:S07]  /*1f60*/  ISETP.NE.AND P3, PT, R92, 0x1, PT ;  /* 0x000000015c00780c */ /* 0x000fce0003f65270 */
[----:B------:R-:W1:Y:S08]  /*1f70*/  LDC.64 R6, c[0x0][0xb10] ;  /* 0x0002c400ff067b82 */ /* 0x000e700000000a00 */
[----:B------:R-:W2:Y:S08]  /*1f80*/  LDC R16, c[0x0][0xb20] ;  /* 0x0002c800ff107b82 */ /* 0x000eb00000000800 */
[----:B------:R-:W3:Y:S01]  /*1f90*/  LDC R18, c[0x0][0xb0c] ;  /* 0x0002c300ff127b82 */ /* 0x000ee20000000800 */
[----:B----4-:R-:W-:Y:S01]  /*1fa0*/  IMAD.HI.U32 R17, R0, R5, RZ ;  /* 0x0000000500117227 */ /* 0x010fe200078e00ff */
[----:B------:R-:W-:-:S03]  /*1fb0*/  ISETP.NE.AND P0, PT, R4, 0x1, PT ;  /* 0x000000010400780c */ /* 0x000fc60003f05270 */
[----:B------:R-:W-:-:S03]  /*1fc0*/  IMAD.HI.U32 R5, R11, R5, RZ ;  /* 0x000000050b057227 */ /* 0x000fc600078e00ff */
[----:B------:R-:W4:Y:S01]  /*1fd0*/  LDC.64 R2, c[0x0][0xb28] ;  /* 0x0002ca00ff027b82 */ /* 0x000f220000000a00 */
[----:B-1----:R-:W-:-:S04]  /*1fe0*/  IMAD.HI.U32 R20, R9, R6, RZ ;  /* 0x0000000609147227 */ /* 0x002fc800078e00ff */
[----:B------:R-:W-:Y:S01]  /*1ff0*/  IMAD.HI.U32 R22, R13, R6, RZ ;  /* 0x000000060d167227 */ /* 0x000fe200078e00ff */
[----:B------:R-:W-:Y:S02]  /*2000*/  SHF.R.U32.HI R20, RZ, R7, R20 ;  /* 0x00000007ff147219 */ /* 0x000fe40000011614 */
[-C--:B--2---:R-:W-:Y:S02]  /*2010*/  SHF.R.U32.HI R17, RZ, R16.reuse, R17 ;  /* 0x00000010ff117219 */ /* 0x084fe40000011611 */
[----:B------:R-:W-:Y:S02]  /*2020*/  SHF.R.U32.HI R16, RZ, R16, R5 ;  /* 0x00000010ff107219 */ /* 0x000fe40000011605 */
[----:B------:R-:W-:Y:S02]  /*2030*/  SEL R17, R0, R17, !P0 ;  /* 0x0000001100117207 */ /* 0x000fe40004000000 */
[----:B------:R-:W-:Y:S02]  /*2040*/  SHF.R.U32.HI R22, RZ, R7, R22 ;  /* 0x00000007ff167219 */ /* 0x000fe40000011616 */
[----:B---3--:R-:W-:-:S02]  /*2050*/  ISETP.NE.AND P1, PT, R18, 0x1, PT ;  /* 0x000000011200780c */ /* 0x008fc40003f25270 */
[----:B------:R-:W-:Y:S02]  /*2060*/  SEL R5, R11, R16, !P0 ;  /* 0x000000100b057207 */ /* 0x000fe40004000000 */
[----:B------:R-:W-:Y:S02]  /*2070*/  SEL R19, R9, R20, !P1 ;  /* 0x0000001409137207 */ /* 0x000fe40004800000 */
[----:B------:R-:W-:Y:S01]  /*2080*/  SEL R7, R13, R22, !P1 ;  /* 0x000000160d077207 */ /* 0x000fe20004800000 */
[----:B----4-:R-:W-:-:S04]  /*2090*/  IMAD.HI.U32 R20, R17, R2, RZ ;  /* 0x0000000211147227 */ /* 0x010fc800078e00ff */
        /* <DEDUP_REMOVED lines=10> */
[----:B------:R-:W-:-:S04]  /*2140*/  @!P0 IMAD.HI.U32 R16, R7, R2, RZ ;  /* 0x0000000207108227 */ /* 0x000fc800078e00ff */
[----:B------:R-:W-:Y:S01]  /*2150*/  IMAD.MOV R2, RZ, RZ, -R6 ;  /* 0x000000ffff027224 */ /* 0x000fe200078e0a06 */
[----:B------:R-:W-:-:S03]  /*2160*/  @!P0 SHF.R.U32.HI R16, RZ, R3, R16 ;  /* 0x00000003ff108219 */ /* 0x000fc60000011610 */
[----:B------:R-:W-:Y:S01]  /*2170*/  IMAD R2, R92, R2, R5 ;  /* 0x000000025c027224 */ /* 0x000fe200078e0205 */
        /* <DEDUP_REMOVED lines=11> */
.L_x_33:
[----:B------:R-:W1:Y:S02]  /*2230*/  LDCU UR5, c[0x0][0xb30] ;  /* 0x00016600ff0577ac */ /* 0x000e640008000800 */
[----:B-1----:R-:W-:-:S09]  /*2240*/  UISETP.NE.AND UP0, UPT, UR5, 0x1, UPT ;  /* 0x000000010500788c */ /* 0x002fd2000bf05270 */
[----:B------:R-:W-:Y:S05]  /*2250*/  BRA.U UP0, `(.L_x_34) ;  /* 0x0000000100407547 */ /* 0x000fea000b800000 */
[----:B------:R-:W1:Y:S08]  /*2260*/  LDC.64 R4, c[0x0][0xb10] ;  /* 0x0002c400ff047b82 */ /* 0x000e700000000a00 */
[----:B------:R-:W2:Y:S08]  /*2270*/  LDC.64 R2, c[0x0][0xb18] ;  /* 0x0002c600ff027b82 */ /* 0x000eb00000000a00 */
[----:B------:R-:W3:Y:S08]  /*2280*/  LDC R6, c[0x0][0xb20] ;  /* 0x0002c800ff067b82 */ /* 0x000ef00000000800 */
[----:B------:R-:W4:Y:S01]  /*2290*/  LDC R16, c[0x0][0xb0c] ;  /* 0x0002c300ff107b82 */ /* 0x000f220000000800 */
[----:B-1----:R-:W-:-:S05]  /*22a0*/  IMAD.HI.U32 R4, R13, R4, RZ ;  /* 0x000000040d047227 */ /* 0x002fca00078e00ff */
[----:B------:R-:W-:Y:S01]  /*22b0*/  SHF.R.U32.HI R4, RZ, R5, R4 ;  /* 0x00000005ff047219 */ /* 0x000fe20000011604 */
[----:B--2---:R-:W-:Y:S01]  /*22c0*/  IMAD.HI.U32 R3, R11, R3, RZ ;  /* 0x000000030b037227 */ /* 0x004fe200078e00ff */
[----:B------:R-:W-:-:S04]  /*22d0*/  ISETP.NE.AND P0, PT, R2, 0x1, PT ;  /* 0x000000010200780c */ /* 0x000fc80003f05270 */
[----:B---3--:R-:W-:-:S04]  /*22e0*/  SHF.R.U32.HI R6, RZ, R6, R3 ;  /* 0x00000006ff067219 */ /* 0x008fc80000011603 */
[----:B------:R-:W-:Y:S02]  /*22f0*/  SEL R3, R11, R6, !P0 ;  /* 0x000000060b037207 */ /* 0x000fe40004000000 */
[----:B----4-:R-:W-:-:S04]  /*2300*/  ISETP.NE.AND P1, PT, R16, 0x1, PT ;  /* 0x000000011000780c */ /* 0x010fc80003f25270 */
[----:B------:R-:W-:-:S05]  /*2310*/  SEL R4, R13, R4, !P1 ;  /* 0x000000040d047207 */ /* 0x000fca0004800000 */
[----:B------:R-:W-:Y:S02]  /*2320*/  IMAD.IADD R5, R3, 0x1, -R4 ;  /* 0x0000000103057824 */ /* 0x000fe400078e0a04 */
[----:B------:R-:W-:Y:S02]  /*2330*/  IMAD.IADD R3, R4, 0x1, -R3 ;  /* 0x0000000104037824 */ /* 0x000fe400078e0a03 */
[----:B------:R-:W-:Y:S02]  /*2340*/  IMAD R13, R5, R16, R13 ;  /* 0x00000010050d7224 */ /* 0x000fe400078e020d */
[----:B------:R-:W-:-:S07]  /*2350*/  IMAD R11, R3, R2, R11 ;  /* 0x00000002030b7224 */ /* 0x000fce00078e020b */
.L_x_34:
[----:B------:R-:W-:Y:S01]  /*2360*/  VIADD R14, R14, 0x1 ;  /* 0x000000010e0e7836 */ /* 0x000fe20000000000 */
[----:B------:R-:W-:Y:S01]  /*2370*/  PLOP3.LUT P1, PT, PT, PT, PT, 0x80, 0x8 ;  /* 0x000000000008781c */ /* 0x000fe20003f2f070 */
[----:B------:R-:W-:Y:S02]  /*2380*/  IMAD.IADD R205, R13, 0x1, R204 ;  /* 0x000000010dcd7824 */ /* 0x000fe400078e02cc */
[----:B------:R-:W-:Y:S01]  /*2390*/  IMAD.IADD R195, R11, 0x1, R194 ;  /* 0x000000010bc37824 */ /* 0x000fe200078e02c2 */
[----:B------:R-:W-:-:S04]  /*23a0*/  ISETP.NE.AND P0, PT, R14, 0x2, PT ;  /* 0x000000020e00780c */ /* 0x000fc80003f05270 */
[----:B------:R-:W-:Y:S02]  /*23b0*/  SEL R3, RZ, 0x1, P0 ;  /* 0x00000001ff037807 */ /* 0x000fe40000000000 */
[----:B------:R-:W-:Y:S02]  /*23c0*/  SEL R14, R14, RZ, P0 ;  /* 0x000000ff0e0e7207 */ /* 0x000fe40000000000 */
[----:B------:R-:W-:Y:S01]  /*23d0*/  LOP3.LUT R12, R12, R3, RZ, 0x3c, !PT ;  /* 0x000000030c0c7212 */ /* 0x000fe200078e3cff */
[----:B------:R-:W-:Y:S06]  /*23e0*/  @P2 BRA `(.L_x_35) ;  /* 0xfffffff000402947 */ /* 0x000fec000383ffff */
[----:B------:R-:W-:Y:S01]  /*23f0*/  UIADD3 UR4, UPT, UPT, UR4, 0x18, URZ ;  /* 0x0000001804047890 */ /* 0x000fe2000fffe0ff */
[----:B------:R-:W-:-:S03]  /*2400*/  SHF.L.U32 R3, R15, 0x1f, RZ ;  /* 0x0000001f0f037819 */ /* 0x000fc600000006ff */
[----:B------:R-:W-:-:S09]  /*2410*/  ULEA UR5, UR13, UR4, 0x3 ;  /* 0x000000040d057291 */ /* 0x000fd2000f8e18ff */
[----:B------:R-:W1:Y:S02]  /*2420*/  SYNCS.PHASECHK.TRANS64.TRYWAIT P0, [UR5], R3 ;  /* 0x00000003ff0075a7 */ /* 0x000e640008001105 */
[----:B-1----:R-:W-:Y:S05]  /*2430*/  @!P0 BRA `(.L_x_36) ;  /* 0x00000058006c8947 */ /* 0x002fea0003800000 */
.L_x_110:
[----:B------:R-:W-:-:S04]  /*2440*/  UIADD3 UR6, UPT, UPT, UR13, 0x1, URZ ;  /* 0x000000010d067890 */ /* 0x000fc8000fffe0ff */
[----:B------:R-:W-:-:S04]  /*2450*/  UISETP.NE.AND UP0, UPT, UR6, 0x3, UPT ;  /* 0x000000030600788c */ /* 0x000fc8000bf05270 */
[----:B------:R-:W-:Y:S02]  /*2460*/  USEL UR7, URZ, 0x1, UP0 ;  /* 0x00000001ff077887 */ /* 0x000fe40008000000 */
[----:B------:R-:W-:-:S04]  /*2470*/  USEL UR6, UR6, URZ, UP0 ;  /* 0x000000ff06067287 */ /* 0x000fc80008000000 */
[----:B------:R-:W-:Y:S01]  /*2480*/  ULEA UR5, UR6, UR4, 0x3 ;  /* 0x0000000406057291 */ /* 0x000fe2000f8e18ff */
[----:B------:R-:W-:-:S04]  /*2490*/  LOP3.LUT R15, R15, UR7, RZ, 0x3c, !PT ;  /* 0x000000070f0f7c12 */ /* 0x000fc8000f8e3cff */
[----:B-1----:R-:W-:-:S04]  /*24a0*/  SHF.L.U32 R3, R15, 0x1f, RZ ;  /* 0x0000001f0f037819 */ /* 0x002fc800000006ff */
[----:B------:R-:W1:Y:S02]  /*24b0*/  SYNCS.PHASECHK.TRANS64.TRYWAIT P0, [UR5], R3 ;  /* 0x00000003ff0075a7 */ /* 0x000e640008001105 */
[----:B-1----:R-:W-:Y:S05]  /*24c0*/  @!P0 BRA `(.L_x_37) ;  /* 0x0000005800608947 */ /* 0x002fea0003800000 */
.L_x_112:
[----:B------:R-:W-:-:S04]  /*24d0*/  UIADD3 UR6, UPT, UPT, UR6, 0x1, URZ ;  /* 0x0000000106067890 */ /* 0x000fc8000fffe0ff */
[----:B------:R-:W-:-:S04]  /*24e0*/  UISETP.NE.AND UP0, UPT, UR6, 0x3, UPT ;  /* 0x000000030600788c */ /* 0x000fc8000bf05270 */
[----:B------:R-:W-:Y:S02]  /*24f0*/  USEL UR5, URZ, 0x1, UP0 ;  /* 0x00000001ff057887 */ /* 0x000fe40008000000 */
[----:B------:R-:W-:-:S04]  /*2500*/  USEL UR6, UR6, URZ, UP0 ;  /* 0x000000ff06067287 */ /* 0x000fc80008000000 */
[----:B------:R-:W-:Y:S01]  /*2510*/  ULEA UR6, UR6, UR4, 0x3 ;  /* 0x0000000406067291 */ /* 0x000fe2000f8e18ff */
[----:B-1----:R-:W-:-:S04]  /*2520*/  LOP3.LUT R3, R15, UR5, RZ, 0x3c, !PT ;  /* 0x000000050f037c12 */ /* 0x002fc8000f8e3cff */
[----:B------:R-:W-:Y:S01]  /*2530*/  SHF.L.U32 R3, R3, 0x1f, RZ ;  /* 0x0000001f03037819 */ /* 0x000fe200000006ff */
[----:B----4-:R-:W-:-:S07]  /*2540*/  IMAD.U32 R0, RZ, RZ, UR6 ;  /* 0x00000006ff007e24 */ /* 0x010fce000f8e00ff */
.L_x_38:
[----:B-1----:R1:W2:Y:S02]  /*2550*/  SYNCS.PHASECHK.TRANS64.TRYWAIT P0, [R0+URZ], R3 ;  /* 0x00000003000075a7 */ /* 0x0022a400080011ff */
[----:B--2---:R-:W-:Y:S05]  /*2560*/  @!P0 NANOSLEEP.SYNCS 0x989680 ;  /* 0x009896800000895d */ /* 0x004fea0003900000 */
[----:B------:R-:W2:Y:S02]  /*2570*/  @!P0 SYNCS.PHASECHK.TRANS64 P0, [R0+URZ], R3 ;  /* 0x00000003000085a7 */ /* 0x000ea400080010ff */
[----:B--2---:R-:W-:Y:S05]  /*2580*/  @P0 EXIT ;  /* 0x000000000000094d */ /* 0x004fea0003800000 */
[----:B------:R-:W-:Y:S05]  /*2590*/  BRA `(.L_x_38) ;  /* 0xfffffffc00ec7947 */ /* 0x000fea000383ffff */
.L_x_17:
[----:B------:R-:W-:-:S04]  /*25a0*/  UISETP.NE.AND UP1, UPT, UR38, URZ, UPT ;  /* 0x000000ff2600728c */ /* 0x000fc8000bf25270 */
[----:B------:R-:W-:-:S09]  /*25b0*/  UISETP.NE.OR UP1, UPT, UR8, 0x1, UP1 ;  /* 0x000000010800788c */ /* 0x000fd20008f25670 */
[----:B------:R-:W-:Y:S05]  /*25c0*/  BRA.U UP1, `(.L_x_39) ;  /* 0x0000000501487547 */ /* 0x000fea000b800000 */
[----:B------:R-:W-:Y:S01]  /*25d0*/  ISETP.NE.AND P2, PT, R2, RZ, PT ;  /* 0x000000ff0200720c */ /* 0x000fe20003f45270 */
[----:B------:R-:W-:Y:S01]  /*25e0*/  IMAD.MOV.U32 R12, RZ, RZ, 0x1 ;  /* 0x00000001ff0c7424 */ /* 0x000fe200078e00ff */
[----:B------:R-:W-:Y:S02]  /*25f0*/  CS2R R10, SRZ ;  /* 0x00000000000a7805 */ /* 0x000fe4000001ff00 */
[----:B------:R-:W-:Y:S01]  /*2600*/  CS2R R8, SRZ ;  /* 0x0000000000087805 */ /* 0x000fe2000001ff00 */
[----:B------:R-:W-:Y:S01]  /*2610*/  UMOV UR4, 0x400 ;  /* 0x0000040000047882 */ /* 0x000fe20000000000 */
[----:B------:R-:W-:Y:S01]  /*2620*/  UMOV UR6, URZ ;  /* 0x000000ff00067c82 */ /* 0x000fe20008000000 */
[----:B------:R-:W-:-:S12]  /*2630*/  ULEA UR38, UR38, UR4, 0x18 ;  /* 0x0000000426267291 */ /* 0x000fd8000f8ec0ff */
.L_x_43:
[----:B------:R-:W-:Y:S02]  /*2640*/  LEA R0, R8, UR38, 0x3 ;  /* 0x0000002608007c11 */ /* 0x000fe4000f8e18ff */
[----:B------:R-:W-:-:S03]  /*2650*/  SHF.L.U32 R5, R9, 0x1f, RZ ;  /* 0x0000001f09057819 */ /* 0x000fc600000006ff */
[----:B------:R-:W-:Y:S01]  /*2660*/  VIADD R4, R0, 0xd0 ;  /* 0x000000d000047836 */ /* 0x000fe20000000000 */
[----:B------:R-:W1:Y:S02]  /*2670*/  SYNCS.PHASECHK.TRANS64.TRYWAIT P0, [R0+URZ+0xc0], R5 ;  /* 0x0000c005000075a7 */ /* 0x000e6400080011ff */
[----:B-1----:R-:W-:Y:S05]  /*2680*/  @!P0 BRA `(.L_x_40) ;  /* 0x0000005800088947 */ /* 0x002fea0003800000 */
.L_x_113:
[----:B------:R-:W-:Y:S01]  /*2690*/  ULEA UR5, UR6, UR38, 0x3 ;  /* 0x0000002606057291 */ /* 0x000fe2000f8e18ff */
[----:B------:R-:W-:Y:S02]  /*26a0*/  PRMT R4, RZ, 0x654, R4 ;  /* 0x00000654ff047816 */ /* 0x000fe40000000004 */
[----:B-1----:R-:W-:Y:S01]  /*26b0*/  SHF.L.U32 R5, R12, 0x1f, RZ ;  /* 0x0000001f0c057819 */ /* 0x002fe200000006ff */
[----:B------:R-:W-:Y:S01]  /*26c0*/  UIADD3 UR4, UPT, UPT, UR5, 0x60, URZ ;  /* 0x0000006005047890 */ /* 0x000fe2000fffe0ff */
[----:B------:R1:W-:Y:S05]  /*26d0*/  SYNCS.ARRIVE.TRANS64.RED.A1T0 RZ, [R4+URZ], RZ ;  /* 0x000000ff04ff79a7 */ /* 0x0003ea00081004ff */
[----:B------:R-:W-:Y:S01]  /*26e0*/  IMAD.U32 R7, RZ, RZ, UR4 ;  /* 0x00000004ff077e24 */ /* 0x000fe2000f8e00ff */
[----:B------:R-:W2:Y:S04]  /*26f0*/  SYNCS.PHASECHK.TRANS64.TRYWAIT P0, [UR5+0x70], R5 ;  /* 0x00007005ff0075a7 */ /* 0x000ea80008001105 */
[----:B------:R-:W-:Y:S01]  /*2700*/  PRMT R6, R2, 0x654, R7 ;  /* 0x0000065402067816 */ /* 0x000fe20000000007 */
[----:B-1----:R-:W-:Y:S01]  /*2710*/  @!P2 IMAD.MOV.U32 R4, RZ, RZ, 0x10 ;  /* 0x00000010ff04a424 */ /* 0x002fe200078e00ff */
[----:B--2---:R-:W-:Y:S06]  /*2720*/  @!P0 BRA `(.L_x_41) ;  /* 0x0000005400f48947 */ /* 0x004fec0003800000 */
.L_x_115:
[----:B------:R-:W-:Y:S01]  /*2730*/  ULEA UR4, UR6, UR38, 0x4 ;  /* 0x0000002606047291 */ /* 0x000fe2000f8e20ff */
[----:B------:R-:W-:Y:S01]  /*2740*/  SEL R3, R6, R3, !P2 ;  /* 0x0000000306037207 */ /* 0x000fe20005000000 */
[----:B------:R-:W-:Y:S01]  /*2750*/  UIADD3 UR5, UPT, UPT, UR5, 0x60, URZ ;  /* 0x0000006005057890 */ /* 0x000fe2000fffe0ff */
[----:B-1----:R-:W-:Y:S01]  /*2760*/  LEA R0, R11, UR38, 0x3 ;  /* 0x000000260b007c11 */ /* 0x002fe2000f8e18ff */
[----:B------:R-:W-:Y:S01]  /*2770*/  UIADD3 UR4, UPT, UPT, UR4, 0xf0, URZ ;  /* 0x000000f004047890 */ /* 0x000fe2000fffe0ff */
[----:B------:R-:W-:Y:S01]  /*2780*/  SHF.L.U32 R5, R10, 0x1f, RZ ;  /* 0x0000001f0a057819 */ /* 0x000fe200000006ff */
[----:B------:R1:W-:Y:S01]  /*2790*/  @!P2 SYNCS.ARRIVE.TRANS64.RED RZ, [R3+URZ], R4 ;  /* 0x0000000403ffa9a7 */ /* 0x0003e200080004ff */
[----:B------:R-:W-:Y:S01]  /*27a0*/  UIADD3 UR6, UPT, UPT, UR6, 0x1, URZ ;  /* 0x0000000106067890 */ /* 0x000fe2000fffe0ff */
[----:B------:R-:W-:-:S03]  /*27b0*/  VIADD R8, R8, 0x1 ;  /* 0x0000000108087836 */ /* 0x000fc60000000000 */
[----:B------:R-:W-:Y:S02]  /*27c0*/  UISETP.NE.AND UP0, UPT, UR6, 0x2, UPT ;  /* 0x000000020600788c */ /* 0x000fe4000bf05270 */
[----:B------:R-:W-:Y:S06]  /*27d0*/  UGETNEXTWORKID.BROADCAST [UR4], [UR5] ;  /* 0x00000000040073ca */ /* 0x000fec0008000100 */
[----:B------:R-:W-:Y:S01]  /*27e0*/  USEL UR4, URZ, 0x1, UP0 ;  /* 0x00000001ff047887 */ /* 0x000fe20008000000 */
[----:B------:R-:W-:Y:S01]  /*27f0*/  ISETP.NE.AND P0, PT, R8, 0x2, PT ;  /* 0x000000020800780c */ /* 0x000fe20003f05270 */
[----:B------:R-:W-:Y:S01]  /*2800*/  USEL UR6, UR6, URZ, UP0 ;  /* 0x000000ff06067287 */ /* 0x000fe20008000000 */
[----:B------:R-:W2:Y:S03]  /*2810*/  SYNCS.PHASECHK.TRANS64.TRYWAIT P1, [R0+URZ+0x60], R5 ;  /* 0x00006005000075a7 */ /* 0x000ea600080211ff */
[----:B------:R-:W-:Y:S01]  /*2820*/  LOP3.LUT R12, R12, UR4, RZ, 0x3c, !PT ;  /* 0x000000040c0c7c12 */ /* 0x000fe2000f8e3cff */
[----:B-12---:R-:W-:Y:S07]  /*2830*/  @!P1 BRA `(.L_x_42) ;  /* 0x0000005400c89947 */ /* 0x006fee0003800000 */
.L_x_116:
[C---:B------:R-:W-:Y:S01]  /*2840*/  LEA R4, R11.reuse, UR38, 0x4 ;  /* 0x000000260b047c11 */ /* 0x040fe2000f8e20ff */
[----:B-1----:R-:W-:Y:S01]  /*2850*/  VIADD R0, R0, 0x70 ;  /* 0x0000007000007836 */ /* 0x002fe20000000000 */
[----:B------:R-:W-:Y:S01]  /*2860*/  SEL R8, R8, RZ, P0 ;  /* 0x000000ff08087207 */ /* 0x000fe20000000000 */
[----:B------:R-:W-:-:S03]  /*2870*/  VIADD R11, R11, 0x1 ;  /* 0x000000010b0b7836 */ /* 0x000fc60000000000 */
[----:B------:R-:W1:Y:S01]  /*2880*/  LDS.128 R4, [R4+0xf0] ;  /* 0x0000f00004047984 */ /* 0x000e620000000c00 */
[----:B------:R-:W-:Y:S02]  /*2890*/  PRMT R0, RZ, 0x654, R0 ;  /* 0x00000654ff007816 */ /* 0x000fe40000000000 */
[C---:B------:R-:W-:Y:S01]  /*28a0*/  ISETP.NE.AND P1, PT, R11.reuse, 0x2, PT ;  /* 0x000000020b00780c */ /* 0x040fe20003f25270 */
[----:B------:R-:W-:Y:S01]  /*28b0*/  @!PT LDS RZ, [RZ] ;  /* 0x00000000fffff984 */ /* 0x000fe20000000800 */
[----:B------:R-:W-:Y:S01]  /*28c0*/  @!PT LDS RZ, [RZ] ;  /* 0x00000000fffff984 */ /* 0x000fe20000000800 */
[----:B------:R-:W-:Y:S01]  /*28d0*/  @!PT LDS RZ, [RZ] ;  /* 0x00000000fffff984 */ /* 0x000fe20000000800 */
[----:B------:R-:W-:Y:S01]  /*28e0*/  @!PT LDS RZ, [RZ] ;  /* 0x00000000fffff984 */ /* 0x000fe20000000800 */
[----:B------:R2:W-:Y:S06]  /*28f0*/  MEMBAR.ALL.CTA ;  /* 0x0000000000007992 */ /* 0x0005ec0000008000 */
[----:B--2---:R-:W2:Y:S01]  /*2900*/  FENCE.VIEW.ASYNC.S ;  /* 0x00000000000073c6 */ /* 0x004ea20000000000 */
[----:B------:R-:W-:Y:S01]  /*2910*/  SEL R11, R11, RZ, P1 ;  /* 0x000000ff0b0b7207 */ /* 0x000fe20000800000 */
[----:B--2---:R2:W-:Y:S01]  /*2920*/  SYNCS.ARRIVE.TRANS64.RED.A1T0 RZ, [R0+URZ], RZ ;  /* 0x000000ff00ff79a7 */ /* 0x0045e200081004ff */
[----:B-1----:R-:W-:-:S02]  /*2930*/  LOP3.LUT P3, RZ, R6, 0x1, RZ, 0xc0, !PT ;  /* 0x0000000106ff7812 */ /* 0x002fc4000786c0ff */
[----:B------:R-:W-:-:S04]  /*2940*/  SEL R5, RZ, 0x1, P1 ;  /* 0x00000001ff057807 */ /* 0x000fc80000800000 */
[----:B------:R-:W-:Y:S02]  /*2950*/  LOP3.LUT R10, R10, R5, RZ, 0x3c, !PT ;  /* 0x000000050a0a7212 */ /* 0x000fe400078e3cff */
[----:B--2---:R-:W-:-:S04]  /*2960*/  SEL R0, RZ, 0x1, P0 ;  /* 0x00000001ff007807 */ /* 0x004fc80000000000 */
[----:B------:R-:W-:Y:S01]  /*2970*/  LOP3.LUT R9, R9, R0, RZ, 0x3c, !PT ;  /* 0x0000000009097212 */ /* 0x000fe200078e3cff */
[----:B------:R-:W-:Y:S06]  /*2980*/  @P3 BRA `(.L_x_43) ;  /* 0xfffffffc002c3947 */ /* 0x000fec000383ffff */
[----:B------:R-:W-:Y:S01]  /*2990*/  ULEA UR5, UR6, UR38, 0x3 ;  /* 0x0000002606057291 */ /* 0x000fe2000f8e18ff */
[----:B------:R-:W-:-:S08]  /*29a0*/  SHF.L.U32 R3, R12, 0x1f, RZ ;  /* 0x0000001f0c037819 */ /* 0x000fd000000006ff */
[----:B------:R-:W1:Y:S02]  /*29b0*/  SYNCS.PHASECHK.TRANS64 P0, [UR5+0x70], R3 ;  /* 0x00007003ff0075a7 */ /* 0x000e640008001005 */
[----:B-1----:R-:W-:Y:S05]  /*29c0*/  @P0 BRA `(.L_x_44) ;  /* 0x0000000000080947 */ /* 0x002fea0003800000 */
[----:B------:R-:W1:Y:S02]  /*29d0*/  SYNCS.PHASECHK.TRANS64.TRYWAIT P0, [UR5+0x70], R3 ;  /* 0x00007003ff0075a7 */ /* 0x000e640008001105 */
[----:B-1----:R-:W-:Y:S05]  /*29e0*/  @!P0 BRA `(.L_x_45) ;  /* 0x0000005400708947 */ /* 0x002fea0003800000 */
.L_x_44:
[----:B------:R-:W-:-:S04]  /*29f0*/  UIADD3 UR4, UPT, UPT, UR6, 0x1, URZ ;  /* 0x0000000106047890 */ /* 0x000fc8000fffe0ff */
[----:B------:R-:W-:-:S04]  /*2a00*/  UISETP.NE.AND UP0, UPT, UR4, 0x2, UPT ;  /* 0x000000020400788c */ /* 0x000fc8000bf05270 */
[----:B------:R-:W-:Y:S02]  /*2a10*/  USEL UR7, URZ, 0x1, UP0 ;  /* 0x00000001ff077887 */ /* 0x000fe40008000000 */
[----:B------:R-:W-:-:S04]  /*2a20*/  USEL UR4, UR4, URZ, UP0 ;  /* 0x000000ff04047287 */ /* 0x000fc80008000000 */
[----:B------:R-:W-:Y:S01]  /*2a30*/  ULEA UR4, UR4, UR38, 0x3 ;  /* 0x0000002604047291 */ /* 0x000fe2000f8e18ff */
[----:B-1----:R-:W-:-:S04]  /*2a40*/  LOP3.LUT R3, R12, UR7, RZ, 0x3c, !PT ;  /* 0x000000070c037c12 */ /* 0x002fc8000f8e3cff */
[----:B------:R-:W-:-:S04]  /*2a50*/  SHF.L.U32 R0, R3, 0x1f, RZ ;  /* 0x0000001f03007819 */ /* 0x000fc800000006ff */
[----:B------:R-:W1:Y:S02]  /*2a60*/  SYNCS.PHASECHK.TRANS64 P0, [UR4+0x70], R0 ;  /* 0x00007000ff0075a7 */ /* 0x000e640008001004 */
[----:B-1----:R-:W-:Y:S05]  /*2a70*/  @P0 EXIT ;  /* 0x000000000000094d */ /* 0x002fea0003800000 */
[----:B------:R-:W-:Y:S02]  /*2a80*/  SHF.L.U32 R3, R3, 0x1f, RZ ;  /* 0x0000001f03037819 */ /* 0x000fe400000006ff */
[----:B------:R-:W-:-:S07]  /*2a90*/  MOV R0, UR4 ;  /* 0x0000000400007c02 */ /* 0x000fce0008000f00 */
.L_x_46:
[----:B-1----:R1:W2:Y:S02]  /*2aa0*/  SYNCS.PHASECHK.TRANS64.TRYWAIT P0, [R0+URZ+0x70], R3 ;  /* 0x00007003000075a7 */ /* 0x0022a400080011ff */
[----:B--2---:R-:W-:Y:S05]  /*2ab0*/  @!P0 NANOSLEEP.SYNCS 0x989680 ;  /* 0x009896800000895d */ /* 0x004fea0003900000 */
[----:B------:R-:W2:Y:S02]  /*2ac0*/  @!P0 SYNCS.PHASECHK.TRANS64 P0, [R0+URZ+0x70], R3 ;  /* 0x00007003000085a7 */ /* 0x000ea400080010ff */
[----:B--2---:R-:W-:Y:S05]  /*2ad0*/  @P0 EXIT ;  /* 0x000000000000094d */ /* 0x004fea0003800000 */
[----:B------:R-:W-:Y:S05]  /*2ae0*/  BRA `(.L_x_46) ;  /* 0xfffffffc00ec7947 */ /* 0x000fea000383ffff */
.L_x_39:
[----:B------:R-:W-:-:S09]  /*2af0*/  UISETP.NE.AND UP1, UPT, UR8, URZ, UPT ;  /* 0x000000ff0800728c */ /* 0x000fd2000bf25270 */
[----:B------:R-:W-:Y:S05]  /*2b00*/  BRA.U UP1, `(.L_x_47) ;  /* 0x0000001101247547 */ /* 0x000fea000b800000 */
[----:B------:R-:W-:Y:S01]  /*2b10*/  UMOV UR4, 0x40 ;  /* 0x0000004000047882 */ /* 0x000fe20000000000 */
[----:B------:R-:W-:Y:S01]  /*2b20*/  NOP ;  /* 0x0000000000007918 */ /* 0x000fe20000000000 */
[----:B------:R-:W-:Y:S01]  /*2b30*/  ULEA UR4, UR38, UR4, 0x18 ;  /* 0x0000000426047291 */ /* 0x000fe2000f8ec0ff */
[----:B------:R-:W-:Y:S02]  /*2b40*/  UMOV UR5, 0x400 ;  /* 0x0000040000057882 */ /* 0x000fe40000000000 */
[----:B------:R-:W-:-:S06]  /*2b50*/  ULEA UR38, UR38, UR5, 0x18 ;  /* 0x0000000526267291 */ /* 0x000fcc000f8ec0ff */
[----:B------:R-:W1:Y:S02]  /*2b60*/  LDS.U8 R0, [UR4+0x1c] ;  /* 0x00001c04ff007984 */ /* 0x000e640008000000 */
[----:B-1----:R-:W-:-:S13]  /*2b70*/  ISETP.NE.AND P0, PT, R0, RZ, PT ;  /* 0x000000ff0000720c */ /* 0x002fda0003f05270 */
[----:B------:R-:W-:Y:S05]  /*2b80*/  @P0 BRA `(.L_x_48) ;  /* 0x0000000000580947 */ /* 0x000fea0003800000 */
[----:B------:R-:W-:-:S13]  /*2b90*/  ELECT P0, URZ, PT ;  /* 0x0000000000ff782f */ /* 0x000fda0003800000 */
[----:B------:R-:W-:Y:S05]  /*2ba0*/  @!P0 BRA `(.L_x_49) ;  /* 0x0000000000608947 */ /* 0x000fea0003800000 */
[----:B------:R-:W-:Y:S01]  /*2bb0*/  UMOV UR5, 0x10 ;  /* 0x0000001000057882 */ /* 0x000fe20000000000 */
[----:B------:R-:W-:Y:S01]  /*2bc0*/  HFMA2 R0, -RZ, RZ, 0, 5.9604644775390625e-08 ;  /* 0x00000001ff007431 */ /* 0x000fe200000001ff */
[----:B------:R-:W-:-:S03]  /*2bd0*/  MOV R2, 0xffff ;  /* 0x0000ffff00027802 */ /* 0x000fc60000000f00 */
[----:B------:R-:W-:Y:S04]  /*2be0*/  DEPBAR.LE SB1, 0x36 ;  /* 0x00009d800000791a */ /* 0x000fe80000000000 */
[----:B------:R-:W1:Y:S02]  /*2bf0*/  UTCATOMSWS.FIND_AND_SET.ALIGN UP0, UR5, UR5 ;  /* 0x00000005000575e3 */ /* 0x000e640008000800 */
[----:B-1----:R-:W-:Y:S01]  /*2c00*/  MOV R3, UR5 ;  /* 0x0000000500037c02 */ /* 0x002fe20008000f00 */
[----:B------:R-:W-:Y:S06]  /*2c10*/  BRA.U UP0, `(.L_x_50) ;  /* 0x0000000100187547 */ /* 0x000fec000b800000 */
.L_x_51:
[----:B------:R-:W-:Y:S05]  /*2c20*/  NANOSLEEP 0x64 ;  /* 0x000000640000795d */ /* 0x000fea0003800000 */
[----:B------:R-:W-:-:S05]  /*2c30*/  UMOV UR5, 0x10 ;  /* 0x0000001000057882 */ /* 0x000fca0000000000 */
[----:B------:R-:W-:Y:S04]  /*2c40*/  DEPBAR.LE SB1, 0x36 ;  /* 0x00009d800000791a */ /* 0x000fe80000000000 */
[----:B------:R-:W1:Y:S02]  /*2c50*/  UTCATOMSWS.FIND_AND_SET.ALIGN UP0, UR5, UR5 ;  /* 0x00000005000575e3 */ /* 0x000e640008000800 */
[----:B-1----:R-:W-:Y:S01]  /*2c60*/  MOV R3, UR5 ;  /* 0x0000000500037c02 */ /* 0x002fe20008000f00 */
[----:B------:R-:W-:Y:S05]  /*2c70*/  BRA.U !UP0, `(.L_x_51) ;  /* 0xfffffffd08e87547 */ /* 0x000fea000b83ffff */
.L_x_50:
[-C--:B------:R-:W-:Y:S02]  /*2c80*/  SHF.L.U32 R2, R2, R3.reuse, RZ ;  /* 0x0000000302027219 */ /* 0x080fe400000006ff */
[----:B------:R-:W-:Y:S01]  /*2c90*/  SHF.L.U32 R0, R0, R3, RZ ;  /* 0x0000000300007219 */ /* 0x000fe200000006ff */
[----:B------:R-:W-:Y:S02]  /*2ca0*/  IMAD.SHL.U32 R3, R3, 0x20, RZ ;  /* 0x0000002003037824 */ /* 0x000fe400078e00ff */
[----:B------:R1:W-:Y:S04]  /*2cb0*/  ATOMS.OR RZ, [UR4+0x14], R2 ;  /* 0x00001402ffff798c */ /* 0x0003e8000b000004 */
[----:B------:R1:W-:Y:S04]  /*2cc0*/  ATOMS.OR RZ, [UR4+0x18], R0 ;  /* 0x00001800ffff798c */ /* 0x0003e8000b000004 */
[----:B------:R1:W-:Y:S01]  /*2cd0*/  STS [UR38+0x110], R3 ;  /* 0x00011003ff007988 */ /* 0x0003e20008000826 */
[----:B------:R-:W-:Y:S05]  /*2ce0*/  BRA `(.L_x_49) ;  /* 0x0000000000107947 */ /* 0x000fea0003800000 */
.L_x_48:
[----:B------:R-:W-:Y:S02]  /*2cf0*/  MOV R0, 0xffffffff ;  /* 0xffffffff00007802 */ /* 0x000fe40000000f00 */
[----:B------:R-:W-:-:S03]  /*2d00*/  MOV R2, 0x2d30 ;  /* 0x00002d3000027802 */ /* 0x000fc60000000f00 */
[----:B------:R1:W-:Y:S04]  /*2d10*/  STS [UR38+0x110], R0 ;  /* 0x00011000ff007988 */ /* 0x0003e80008000826 */
[----:B-1-3-5:R-:W-:Y:S05]  /*2d20*/  CALL.REL.NOINC `($__internal_1_$__cuda_sm10x_tcgen05_guardrail_trap_phase_invalid_during_alloc) ;  /* 0x0000005800007944 */ /* 0x02afea0003c00000 */
.L_x_49:
[----:B------:R-:W-:Y:S05]  /*2d30*/  WARPSYNC.ALL ;  /* 0x0000000000007948 */ /* 0x000fea0003800000 */
[----:B------:R-:W2:Y:S01]  /*2d40*/  S2UR UR9, SR_CgaCtaId ;  /* 0x00000000000979c3 */ /* 0x000ea20000008800 */
[----:B------:R-:W-:Y:S01]  /*2d50*/  UMOV UR4, 0x400 ;  /* 0x0000040000047882 */ /* 0x000fe20000000000 */
[----:B------:R-:W-:-:S06]  /*2d60*/  NOP ;  /* 0x0000000000007918 */ /* 0x000fcc0000000000 */
[----:B------:R-:W-:Y:S06]  /*2d70*/  BAR.ARV 0x6, 0xa0 ;  /* 0x0182800000007b1d */ /* 0x000fec0000002000 */
[----:B------:R-:W4:Y:S01]  /*2d80*/  LDCU UR5, c[0x0][0x38c] ;  /* 0x00007180ff0577ac */ /* 0x000f220008000800 */
[----:B------:R-:W-:Y:S01]  /*2d90*/  IMAD.MOV.U32 R11, RZ, RZ, 0x1 ;  /* 0x00000001ff0b7424 */ /* 0x000fe200078e00ff */
[----:B------:R-:W-:Y:S01]  /*2da0*/  CS2R R8, SRZ ;  /* 0x0000000000087805 */ /* 0x000fe2000001ff00 */
[----:B------:R-:W-:Y:S01]  /*2db0*/  IMAD.MOV.U32 R10, RZ, RZ, RZ ;  /* 0x000000ffff0a7224 */ /* 0x000fe200078e00ff */
[----:B------:R-:W-:Y:S01]  /*2dc0*/  UMOV UR12, URZ ;  /* 0x000000ff000c7c82 */ /* 0x000fe20008000000 */
[----:B------:R-:W-:Y:S01]  /*2dd0*/  UMOV UR11, URZ ;  /* 0x000000ff000b7c82 */ /* 0x000fe20008000000 */
[----:B------:R-:W-:Y:S01]  /*2de0*/  UMOV UR30, 0x0 ;  /* 0x00000000001e7882 */ /* 0x000fe20000000000 */
[----:B------:R-:W-:Y:S01]  /*2df0*/  UMOV UR31, 0x8140010 ;  /* 0x08140010001f7882 */ /* 0x000fe20000000000 */
[----:B------:R-:W-:Y:S01]  /*2e00*/  UMOV UR28, 0x0 ;  /* 0x00000000001c7882 */ /* 0x000fe20000000000 */
[----:B------:R-:W-:Y:S01]  /*2e10*/  UMOV UR29, 0x8140010 ;  /* 0x08140010001d7882 */ /* 0x000fe20000000000 */
[----:B--2---:R-:W-:Y:S01]  /*2e20*/  ULEA UR9, UR9, UR4, 0x18 ;  /* 0x0000000409097291 */ /* 0x004fe2000f8ec0ff */
[----:B------:R-:W2:Y:S03]  /*2e30*/  LDCU UR4, c[0x0][0x38c] ;  /* 0x00007180ff0477ac */ /* 0x000ea60008000800 */
[----:B------:R-:W-:Y:S01]  /*2e40*/  UIADD3 UR10, UPT, UPT, UR9, 0xa300, URZ ;  /* 0x0000a300090a7890 */ /* 0x000fe2000fffe0ff */
[----:B------:R-:W-:-:S04]  /*2e50*/  UMOV UR26, 0x0 ;  /* 0x00000000001a7882 */ /* 0x000fc80000000000 */
[----:B-1----:R-:W1:Y:S01]  /*2e60*/  LDS R0, [UR9+0x110] ;  /* 0x00011009ff007984 */ /* 0x002e620008000800 */
[----:B------:R-:W-:Y:S01]  /*2e70*/  USHF.R.U32.HI UR10, URZ, 0x4, UR10 ;  /* 0x00000004ff0a7899 */ /* 0x000fe2000801160a */
[----:B------:R-:W-:Y:S01]  /*2e80*/  UMOV UR27, 0x8140010 ;  /* 0x08140010001b7882 */ /* 0x000fe20000000000 */
[----:B------:R-:W-:Y:S02]  /*2e90*/  UMOV UR24, 0x0 ;  /* 0x0000000000187882 */ /* 0x000fe40000000000 */
[----:B------:R-:W-:Y:S01]  /*2ea0*/  ULOP3.LUT UR10, UR10, 0x3fff, URZ, 0xc0, !UPT ;  /* 0x00003fff0a0a7892 */ /* 0x000fe2000f8ec0ff */
[----:B------:R-:W-:Y:S01]  /*2eb0*/  UMOV UR25, 0x8140010 ;  /* 0x0814001000197882 */ /* 0x000fe20000000000 */
[----:B------:R-:W-:Y:S01]  /*2ec0*/  UMOV UR22, 0x0 ;  /* 0x0000000000167882 */ /* 0x000fe20000000000 */
[----:B------:R-:W-:Y:S01]  /*2ed0*/  UMOV UR23, 0x8140010 ;  /* 0x0814001000177882 */ /* 0x000fe20000000000 */
[----:B------:R-:W-:Y:S01]  /*2ee0*/  UMOV UR20, 0x0 ;  /* 0x0000000000147882 */ /* 0x000fe20000000000 */
[----:B--2---:R-:W-:Y:S01]  /*2ef0*/  UIADD3 UR4, UPT, UPT, UR4, 0x7f, URZ ;  /* 0x0000007f04047890 */ /* 0x004fe2000fffe0ff */
[----:B------:R-:W-:Y:S01]  /*2f00*/  UMOV UR21, 0x8140010 ;  /* 0x0814001000157882 */ /* 0x000fe20000000000 */
[----:B------:R-:W-:-:S02]  /*2f10*/  ULOP3.LUT UR10, UR10, 0x10000, URZ, 0xfc, !UPT ;  /* 0x000100000a0a7892 */ /* 0x000fc4000f8efcff */
[----:B------:R-:W-:Y:S02]  /*2f20*/  USHF.R.S32.HI UR8, URZ, 0x1f, UR4 ;  /* 0x0000001fff087899 */ /* 0x000fe40008011404 */
[----:B----4-:R-:W-:Y:S02]  /*2f30*/  UISETP.GE.AND UP3, UPT, UR5, 0x1, UPT ;  /* 0x000000010500788c */ /* 0x010fe4000bf66270 */
[----:B------:R-:W-:Y:S02]  /*2f40*/  ULEA.HI UR8, UR8, UR4, URZ, 0x7 ;  /* 0x0000000408087291 */ /* 0x000fe4000f8f38ff */
[----:B------:R-:W-:Y:S02]  /*2f50*/  UIADD3 UR4, UPT, UPT, UR9, 0x22300, URZ ;  /* 0x0002230009047890 */ /* 0x000fe4000fffe0ff */
[----:B------:R-:W-:Y:S02]  /*2f60*/  USHF.R.S32.HI UR8, URZ, 0x7, UR8 ;  /* 0x00000007ff087899 */ /* 0x000fe40008011408 */
[----:B------:R-:W-:-:S02]  /*2f70*/  USHF.R.U32.HI UR4, URZ, 0x4, UR4 ;  /* 0x00000004ff047899 */ /* 0x000fc40008011604 */
[----:B------:R-:W-:Y:S02]  /*2f80*/  UISETP.LT.AND UP0, UPT, UR8, 0x1, UPT ;  /* 0x000000010800788c */ /* 0x000fe4000bf01270 */
[----:B------:R-:W-:Y:S02]  /*2f90*/  ULOP3.LUT UR4, UR4, 0x3fff, URZ, 0xc0, !UPT ;  /* 0x00003fff04047892 */ /* 0x000fe4000f8ec0ff */
[----:B------:R-:W-:Y:S02]  /*2fa0*/  USEL UR16, UR8, 0x1, !UP0 ;  /* 0x0000000108107887 */ /* 0x000fe4000c000000 */
[----:B------:R-:W-:Y:S02]  /*2fb0*/  ULOP3.LUT UR4, UR4, 0x10000, URZ, 0xfc, !UPT ;  /* 0x0001000004047892 */ /* 0x000fe4000f8efcff */
[----:B------:R-:W-:Y:S01]  /*2fc0*/  UIADD3 UR16, UPT, UPT, -UR16, URZ, URZ ;  /* 0x000000ff10107290 */ /* 0x000fe2000fffe1ff */
[----:B------:R-:W-:Y:S01]  /*2fd0*/  UMOV UR34, 0x0 ;  /* 0x0000000000227882 */ /* 0x000fe20000000000 */
[----:B------:R-:W-:Y:S01]  /*2fe0*/  UMOV UR35, 0x8140010 ;  /* 0x0814001000237882 */ /* 0x000fe20000000000 */
[----:B-1----:R-:W-:Y:S01]  /*2ff0*/  R2UR UR13, R0 ;  /* 0x00000000000d72ca */ /* 0x002fe200000e0000 */
[----:B------:R-:W-:Y:S01]  /*3000*/  UMOV UR32, 0x0 ;  /* 0x0000000000207882 */ /* 0x000fe20000000000 */
[----:B------:R-:W-:-:S13]  /*3010*/  UMOV UR33, 0x8140010 ;  /* 0x0814001000217882 */ /* 0x000fda0000000000 */
.L_x_58:
[----:B------:R-:W-:Y:S02]  /*3020*/  LEA R0, R10, UR9, 0x3 ;  /* 0x000000090a007c11 */ /* 0x000fe4000f8e18ff */
[----:B------:R-:W-:Y:S02]  /*3030*/  SHF.L.U32 R5, R9, 0x1f, RZ ;  /* 0x0000001f09057819 */ /* 0x000fe400000006ff */
[----:B------:R-:W-:Y:S01]  /*3040*/  PLOP3.LUT P0, PT, PT, PT, UP3, 0x80, 0x8 ;  /* 0x000000000008781c */ /* 0x000fe20003f0f038 */
[----:B------:R-:W-:Y:S01]  /*3050*/  VIADD R3, R0, 0x70 ;  /* 0x0000007000037836 */ /* 0x000fe20000000000 */
[----:B-1----:R-:W1:Y:S02]  /*3060*/  SYNCS.PHASECHK.TRANS64.TRYWAIT P1, [R0+URZ+0x60], R5 ;  /* 0x00006005000075a7 */ /* 0x002e6400080211ff */
[----:B-1--4-:R-:W-:Y:S09]  /*3070*/  @!P1 BRA `(.L_x_52) ;  /* 0x0000004c00e49947 */ /* 0x012ff20003800000 */
.L_x_118:
[----:B------:R-:W-:Y:S01]  /*3080*/  LEA R4, R10, UR9, 0x4 ;  /* 0x000000090a047c11 */ /* 0x000fe2000f8e20ff */
[----:B------:R-:W-:Y:S01]  /*3090*/  @UP3 ULEA UR5, UR11, UR9, 0x3 ;  /* 0x000000090b053291 */ /* 0x000fe2000f8e18ff */
[----:B------:R-:W-:Y:S01]  /*30a0*/  PLOP3.LUT P2, PT, PT, PT, PT, 0x80, 0x8 ;  /* 0x000000000008781c */ /* 0x000fe20003f4f070 */
[----:B------:R-:W-:Y:S01]  /*30b0*/  ULEA UR14, UR12, UR9, 0x3 ;  /* 0x000000090c0e7291 */ /* 0x000fe2000f8e18ff */
[----:B------:R-:W-:Y:S01]  /*30c0*/  PRMT R3, RZ, 0x654, R3 ;  /* 0x00000654ff037816 */ /* 0x000fe20000000003 */
[----:B------:R-:W-:Y:S01]  /*30d0*/  UIMAD UR15, UR12, 0x50, UR13 ;  /* 0x000000500c0f78a4 */ /* 0x000fe2000f8e020d */
[----:B-1----:R-:W1:Y:S01]  /*30e0*/  LDS.128 R4, [R4+0xf0] ;  /* 0x0000f00004047984 */ /* 0x002e620000000c00 */
[----:B------:R-:W-:Y:S02]  /*30f0*/  @P0 SHF.L.U32 R2, R8, 0x1f, RZ ;  /* 0x0000001f08020819 */ /* 0x000fe400000006ff */
[----:B------:R-:W-:Y:S01]  /*3100*/  SHF.L.U32 R0, R11, 0x1f, RZ ;  /* 0x0000001f0b007819 */ /* 0x000fe200000006ff */
[----:B------:R-:W-:Y:S01]  /*3110*/  @!PT LDS RZ, [RZ] ;  /* 0x00000000fffff984 */ /* 0x000fe20000000800 */
[----:B------:R-:W-:Y:S01]  /*3120*/  @!PT LDS RZ, [RZ] ;  /* 0x00000000fffff984 */ /* 0x000fe20000000800 */
[----:B------:R-:W-:Y:S01]  /*3130*/  @!PT LDS RZ, [RZ] ;  /* 0x00000000fffff984 */ /* 0x000fe20000000800 */
[----:B------:R-:W-:Y:S01]  /*3140*/  @!PT LDS RZ, [RZ] ;  /* 0x00000000fffff984 */ /* 0x000fe20000000800 */
[----:B------:R2:W-:Y:S06]  /*3150*/  MEMBAR.ALL.CTA ;  /* 0x0000000000007992 */ /* 0x0005ec0000008000 */
[----:B--2---:R-:W2:Y:S02]  /*3160*/  FENCE.VIEW.ASYNC.S ;  /* 0x00000000000073c6 */ /* 0x004ea40000000000 */
[----:B--2---:R2:W-:Y:S01]  /*3170*/  SYNCS.ARRIVE.TRANS64.RED.A1T0 RZ, [R3+URZ], RZ ;  /* 0x000000ff03ff79a7 */ /* 0x0045e200081004ff */
[----:B------:R2:W4:Y:S01]  /*3180*/  @P0 SYNCS.PHASECHK.TRANS64.TRYWAIT P2, [UR5], R2 ;  /* 0x00000002ff0005a7 */ /* 0x0005220008041105 */
[----:B-1----:R-:W-:Y:S01]  /*3190*/  LOP3.LUT P1, RZ, R6, 0x1, RZ, 0xc0, !PT ;  /* 0x0000000106ff7812 */ /* 0x002fe2000782c0ff */
[----:B------:R-:W1:Y:S02]  /*31a0*/  SYNCS.PHASECHK.TRANS64.TRYWAIT P0, [UR14+0xa0], R0 ;  /* 0x0000a000ff0075a7 */ /* 0x000e64000800110e */
[----:B-12-4-:R-:W-:Y:S10]  /*31b0*/  @!P0 BRA `(.L_x_53) ;  /* 0x0000004c00a88947 */ /* 0x016ff40003800000 */
.L_x_120:
[----:B------:R-:W-:Y:S01]  /*31c0*/  IADD3 R10, PT, PT, R10, 0x1, RZ ;  /* 0x000000010a0a7810 */ /* 0x000fe20007ffe0ff */
[----:B------:R-:W-:Y:S06]  /*31d0*/  BRA.U !UP3, `(.L_x_54) ;  /* 0x000000050b107547 */ /* 0x000fec000b800000 */
[----:B------:R-:W-:Y:S01]  /*31e0*/  UPLOP3.LUT UP4, UPT, UPT, UPT, UPT, 0x40, 0x4 ;  /* 0x000000000004789c */ /* 0x000fe20003f8e870 */
[----:B------:R-:W-:Y:S01]  /*31f0*/  UMOV UR18, UR16 ;  /* 0x0000001000127c82 */ /* 0x000fe20008000000 */
[----:B------:R-:W-:Y:S01]  /*3200*/  UMOV UR17, UR8 ;  /* 0x0000000800117c82 */ /* 0x000fe20008000000 */
[----:B------:R-:W-:-:S08]  /*3210*/  UMOV UR5, UR11 ;  /* 0x0000000b00057c82 */ /* 0x000fd00008000000 */
.L_x_57:
[----:B------:R-:W-:Y:S02]  /*3220*/  UIADD3 UR18, UPT, UPT, UR18, 0x1, URZ ;  /* 0x0000000112127890 */ /* 0x000fe4000fffe0ff */
[----:B--2---:R-:W-:Y:S02]  /*3230*/  ULEA UR19, UR5, UR9, 0x3 ;  /* 0x0000000905137291 */ /* 0x004fe4000f8e18ff */
[----:B------:R-:W-:Y:S01]  /*3240*/  UISETP.NE.AND UP0, UPT, UR18, URZ, UPT ;  /* 0x000000ff1200728c */ /* 0x000fe2000bf05270 */
[----:B----4-:R-:W-:Y:S10]  /*3250*/  @P2 BRA `(.L_x_55) ;  /* 0x00000000000c2947 */ /* 0x010ff40003800000 */
[----:B-1----:R-:W-:Y:S04]  /*3260*/  SHF.L.U32 R3, R8, 0x1f, RZ ;  /* 0x0000001f08037819 */ /* 0x002fe800000006ff */
[----:B------:R-:W1:Y:S02]  /*3270*/  SYNCS.PHASECHK.TRANS64.TRYWAIT P0, [UR19], R3 ;  /* 0x00000003ff0075a7 */ /* 0x000e640008001113 */
[----:B-1----:R-:W-:Y:S05]  /*3280*/  @!P0 BRA `(.L_x_56) ;  /* 0x0000004c008c8947 */ /* 0x002fea0003800000 */
.L_x_55:
[----:B------:R-:W-:Y:S01]  /*3290*/  UISETP.NE.AND UP1, UPT, UR17, 0x1, UPT ;  /* 0x000000011100788c */ /* 0x000fe2000bf25270 */
[----:B------:R-:W-:Y:S01]  /*32a0*/  PLOP3.LUT P2, PT, PT, PT, PT, 0x80, 0x8 ;  /* 0x000000000008781c */ /* 0x000fe20003f4f070 */
[----:B------:R-:W-:Y:S02]  /*32b0*/  UIADD3 UR11, UPT, UPT, UR5, 0x1, URZ ;  /* 0x00000001050b7890 */ /* 0x000fe4000fffe0ff */
[----:B------:R-:W-:Y:S02]  /*32c0*/  UIMAD UR6, UR5, 0x500, UR4 ;  /* 0x00000500050678a4 */ /* 0x000fe4000f8e0204 */
[----:B------:R-:W-:Y:S01]  /*32d0*/  UISETP.NE.AND UP2, UPT, UR11, 0x3, UPT ;  /* 0x000000030b00788c */ /* 0x000fe2000bf45270 */
[----:B------:R-:W-:Y:S01]  /*32e0*/  PLOP3.LUT P0, PT, PT, PT, UP1, 0x80, 0x8 ;  /* 0x000000000008781c */ /* 0x000fe20003f0f018 */
[----:B------:R-:W-:Y:S02]  /*32f0*/  ULEA UR64, UR5, UR10, 0xb ;  /* 0x0000000a05407291 */ /* 0x000fe4000f8e58ff */
[----:B------:R-:W-:Y:S02]  /*3300*/  USEL UR37, URZ, 0x1, UP2 ;  /* 0x00000001ff257887 */ /* 0x000fe40009000000 */
[----:B------:R-:W-:Y:S02]  /*3310*/  USEL UR11, UR11, URZ, UP2 ;  /* 0x000000ff0b0b7287 */ /* 0x000fe40009000000 */
[----:B------:R-:W-:Y:S02]  /*3320*/  UIADD3 UR62, UPT, UPT, UR6, 0x2, URZ ;  /* 0x00000002063e7890 */ /* 0x000fe4000fffe0ff */
[----:B------:R-:W-:Y:S01]  /*3330*/  @UP1 ULEA UR36, UR11, UR9, 0x3 ;  /* 0x000000090b241291 */ /* 0x000fe2000f8e18ff */
[----:B------:R-:W-:Y:S01]  /*3340*/  LOP3.LUT R8, R8, UR37, RZ, 0x3c, !PT ;  /* 0x0000002508087c12 */ /* 0x000fe2000f8e3cff */
[----:B------:R-:W-:Y:S02]  /*3350*/  UIADD3 UR60, UPT, UPT, UR64, 0x2, URZ ;  /* 0x00000002403c7890 */ /* 0x000fe4000fffe0ff */
[----:B------:R-:W-:Y:S01]  /*3360*/  UIADD3 UR58, UPT, UPT, UR6, 0x4, URZ ;  /* 0x00000004063a7890 */ /* 0x000fe2000fffe0ff */
[----:B-1----:R-:W-:Y:S01]  /*3370*/  @P0 SHF.L.U32 R0, R8, 0x1f, RZ ;  /* 0x0000001f08000819 */ /* 0x002fe200000006ff */
[----:B------:R-:W-:Y:S02]  /*3380*/  UIADD3 UR56, UPT, UPT, UR64, 0x4, URZ ;  /* 0x0000000440387890 */ /* 0x000fe4000fffe0ff */
[----:B------:R-:W-:Y:S01]  /*3390*/  UIADD3 UR54, UPT, UPT, UR6, 0x6, URZ ;  /* 0x0000000606367890 */ /* 0x000fe2000fffe0ff */
[----:B------:R2:W4:Y:S01]  /*33a0*/  @P0 SYNCS.PHASECHK.TRANS64.TRYWAIT P2, [UR36], R0 ;  /* 0x00000000ff0005a7 */ /* 0x0005220008041124 */
[----:B------:R-:W-:Y:S02]  /*33b0*/  UIADD3 UR52, UPT, UPT, UR64, 0x6, URZ ;  /* 0x0000000640347890 */ /* 0x000fe4000fffe0ff */
        /* <DEDUP_REMOVED lines=9> */
[----:B------:R-:W-:Y:S01]  /*3450*/  UIADD3 UR17, UPT, UPT, UR17, -0x1, URZ ;  /* 0xffffffff11117890 */ /* 0x000fe2000fffe0ff */
[----:B------:R-:W-:Y:S01]  /*3460*/  UMOV UR7, 0x40004040 ;  /* 0x4000404000077882 */ /* 0x000fe20000000000 */
[----:B------:R-:W-:Y:S01]  /*3470*/  UMOV UR65, 0x40004040 ;  /* 0x4000404000417882 */ /* 0x000fe20000000000 */
[----:B------:R-:W-:Y:S01]  /*3480*/  UMOV UR63, 0x40004040 ;  /* 0x40004040003f7882 */ /* 0x000fe20000000000 */
[----:B------:R2:W-:Y:S01]  /*3490*/  UTCHMMA gdesc[UR64], gdesc[UR6], tmem[UR15], tmem[UR30], idesc[UR31], UP4 ;  /* 0x00ff1e06400075ea */ /* 0x0005e2000a00000f */
[----:B------:R-:W-:Y:S01]  /*34a0*/  UPLOP3.LUT UP4, UPT, UPT, UPT, UPT, 0x80, 0x8 ;  /* 0x000000000008789c */ /* 0x000fe20003f8f070 */
[----:B------:R-:W-:Y:S01]  /*34b0*/  UMOV UR61, 0x40004040 ;  /* 0x40004040003d7882 */ /* 0x000fe20000000000 */
[----:B------:R-:W-:Y:S01]  /*34c0*/  UMOV UR59, 0x40004040 ;  /* 0x40004040003b7882 */ /* 0x000fe20000000000 */
[----:B------:R2:W-:Y:S01]  /*34d0*/  UTCHMMA gdesc[UR60], gdesc[UR62], tmem[UR15], tmem[UR28], idesc[UR29], UPT ;  /* 0x00ff1c3e3c0075ea */ /* 0x0005e2000b80000f */
        /* <DEDUP_REMOVED lines=14> */
[----:B------:R-:W-:Y:S01]  /*35c0*/  UMOV UR37, 0x40004040 ;  /* 0x4000404000257882 */ /* 0x000fe20000000000 */
[----:B------:R2:W-:Y:S01]  /*35d0*/  UTCHMMA gdesc[UR40], gdesc[UR42], tmem[UR15], tmem[UR34], idesc[UR35], UPT ;  /* 0x00ff222a280075ea */ /* 0x0005e2000b80000f */
[----:B------:R2:W-:Y:S01]  /*35e0*/  UTCHMMA gdesc[UR36], gdesc[UR38], tmem[UR15], tmem[UR32], idesc[UR33], UPT ;  /* 0x00ff2026240075ea */ /* 0x0005e2000b80000f */
[----:B------:R2:W-:Y:S01]  /*35f0*/  UTCBAR [UR19], URZ ;  /* 0x000000ff130073e9 */ /* 0x0005e200080000ff */
[----:B------:R-:W-:Y:S01]  /*3600*/  UMOV UR5, UR11 ;  /* 0x0000000b00057c82 */ /* 0x000fe20008000000 */
[----:B------:R-:W-:Y:S05]  /*3610*/  BRA.U UP0, `(.L_x_57) ;  /* 0xfffffffd00007547 */ /* 0x000fea000b83ffff */
.L_x_54:
[----:B------:R-:W-:Y:S01]  /*3620*/  UIADD3 UR12, UPT, UPT, UR12, 0x1, URZ ;  /* 0x000000010c0c7890 */ /* 0x000fe2000fffe0ff */
[C---:B------:R-:W-:Y:S01]  /*3630*/  ISETP.NE.AND P0, PT, R10.reuse, 0x2, PT ;  /* 0x000000020a00780c */ /* 0x040fe20003f05270 */
[----:B------:R-:W-:Y:S02]  /*3640*/  UIADD3 UR14, UPT, UPT, UR14, 0x80, URZ ;  /* 0x000000800e0e7890 */ /* 0x000fe4000fffe0ff */
[----:B------:R-:W-:Y:S01]  /*3650*/  UISETP.NE.AND UP0, UPT, UR12, 0x4, UPT ;  /* 0x000000040c00788c */ /* 0x000fe2000bf05270 */
[----:B-12---:R-:W-:Y:S02]  /*3660*/  SEL R0, RZ, 0x1, P0 ;  /* 0x00000001ff007807 */ /* 0x006fe40000000000 */
[----:B------:R-:W-:Y:S01]  /*3670*/  SEL R10, R10, RZ, P0 ;  /* 0x000000ff0a0a7207 */ /* 0x000fe20000000000 */
[----:B------:R-:W-:Y:S01]  /*3680*/  USEL UR5, URZ, 0x1, UP0 ;  /* 0x00000001ff057887 */ /* 0x000fe20008000000 */
[----:B------:R-:W-:Y:S01]  /*3690*/  LOP3.LUT R9, R9, R0, RZ, 0x3c, !PT ;  /* 0x0000000009097212 */ /* 0x000fe200078e3cff */
[----:B------:R-:W-:Y:S01]  /*36a0*/  USEL UR12, UR12, URZ, UP0 ;  /* 0x000000ff0c0c7287 */ /* 0x000fe20008000000 */
[----:B------:R1:W-:Y:S03]  /*36b0*/  UTCBAR [UR14], URZ ;  /* 0x000000ff0e0073e9 */ /* 0x0003e600080000ff */
[----:B------:R-:W-:Y:S01]  /*36c0*/  LOP3.LUT R11, R11, UR5, RZ, 0x3c, !PT ;  /* 0x000000050b0b7c12 */ /* 0x000fe2000f8e3cff */
[----:B------:R-:W-:Y:S07]  /*36d0*/  @P1 BRA `(.L_x_58) ;  /* 0xfffffff800501947 */ /* 0x000fee000383ffff */
[----:B------:R-:W2:Y:S01]  /*36e0*/  S2UR UR4, SR_CgaCtaId ;  /* 0x00000000000479c3 */ /* 0x000ea20000008800 */
[----:B------:R-:W-:Y:S01]  /*36f0*/  ELECT P0, URZ, PT ;  /* 0x0000000000ff782f */ /* 0x000fe20003800000 */
[----:B------:R-:W-:Y:S01]  /*3700*/  IMAD.MOV.U32 R0, RZ, RZ, 0x1 ;  /* 0x00000001ff007424 */ /* 0x000fe200078e00ff */
[----:B------:R-:W-:Y:S01]  /*3710*/  UIADD3 UR9, UPT, UPT, UR9, 0xa0, URZ ;  /* 0x000000a009097890 */ /* 0x000fe2000fffe0ff */
[----:B------:R-:W-:Y:S01]  /*3720*/  SHF.L.U32 R3, R11, 0x1f, RZ ;  /* 0x0000001f0b037819 */ /* 0x000fe200000006ff */
[----:B------:R-:W-:-:S03]  /*3730*/  UMOV UR5, 0x40 ;  /* 0x0000004000057882 */ /* 0x000fc60000000000 */
[----:B------:R-:W-:Y:S01]  /*3740*/  UVIRTCOUNT.DEALLOC.SMPOOL 0x80 ;  /* 0x000000800000784c */ /* 0x000fe20000000000 */
[----:B--2---:R-:W-:Y:S02]  /*3750*/  ULEA UR4, UR4, UR5, 0x18 ;  /* 0x0000000504047291 */ /* 0x004fe4000f8ec0ff */
[----:B------:R-:W-:-:S07]  /*3760*/  ULEA UR5, UR12, UR9, 0x3 ;  /* 0x000000090c057291 */ /* 0x000fce000f8e18ff */
[----:B------:R2:W-:Y:S02]  /*3770*/  @P0 STS.U8 [UR4+0x1c], R0 ;  /* 0x00001c00ff000988 */ /* 0x0005e40008000004 */
[----:B------:R-:W3:Y:S02]  /*3780*/  SYNCS.PHASECHK.TRANS64.TRYWAIT P0, [UR5], R3 ;  /* 0x00000003ff0075a7 */ /* 0x000ee40008001105 */
[----:B--23--:R-:W-:Y:S05]  /*3790*/  @!P0 BRA `(.L_x_59) ;  /* 0x0000004800608947 */ /* 0x00cfea0003800000 */
.L_x_123:
[----:B------:R-:W-:-:S04]  /*37a0*/  UIADD3 UR6, UPT, UPT, UR12, 0x1, URZ ;  /* 0x000000010c067890 */ /* 0x000fc8000fffe0ff */
[----:B------:R-:W-:-:S04]  /*37b0*/  UISETP.NE.AND UP0, UPT, UR6, 0x4, UPT ;  /* 0x000000040600788c */ /* 0x000fc8000bf05270 */
[----:B------:R-:W-:Y:S02]  /*37c0*/  USEL UR7, URZ, 0x1, UP0 ;  /* 0x00000001ff077887 */ /* 0x000fe40008000000 */
[----:B------:R-:W-:-:S04]  /*37d0*/  USEL UR6, UR6, URZ, UP0 ;  /* 0x000000ff06067287 */ /* 0x000fc80008000000 */
[----:B------:R-:W-:Y:S01]  /*37e0*/  ULEA UR5, UR6, UR9, 0x3 ;  /* 0x0000000906057291 */ /* 0x000fe2000f8e18ff */
[----:B------:R-:W-:-:S04]  /*37f0*/  LOP3.LUT R2, R11, UR7, RZ, 0x3c, !PT ;  /* 0x000000070b027c12 */ /* 0x000fc8000f8e3cff */
[----:B--2---:R-:W-:-:S04]  /*3800*/  SHF.L.U32 R3, R2, 0x1f, RZ ;  /* 0x0000001f02037819 */ /* 0x004fc800000006ff */
[----:B------:R-:W2:Y:S02]  /*3810*/  SYNCS.PHASECHK.TRANS64.TRYWAIT P0, [UR5], R3 ;  /* 0x00000003ff0075a7 */ /* 0x000ea40008001105 */
[----:B--2---:R-:W-:Y:S05]  /*3820*/  @!P0 BRA `(.L_x_60) ;  /* 0x0000004800548947 */ /* 0x004fea0003800000 */
.L_x_125:
        /* <DEDUP_REMOVED lines=9> */
.L_x_127:
[----:B------:R-:W-:-:S04]  /*38c0*/  UIADD3 UR6, UPT, UPT, UR6, 0x1, URZ ;  /* 0x0000000106067890 */ /* 0x000fc8000fffe0ff */
[----:B------:R-:W-:-:S04]  /*38d0*/  UISETP.NE.AND UP0, UPT, UR6, 0x4, UPT ;  /* 0x000000040600788c */ /* 0x000fc8000bf05270 */
[----:B------:R-:W-:Y:S02]  /*38e0*/  USEL UR5, URZ, 0x1, UP0 ;  /* 0x00000001ff057887 */ /* 0x000fe40008000000 */
[----:B------:R-:W-:-:S04]  /*38f0*/  USEL UR6, UR6, URZ, UP0 ;  /* 0x000000ff06067287 */ /* 0x000fc80008000000 */
[----:B------:R-:W-:Y:S01]  /*3900*/  ULEA UR6, UR6, UR9, 0x3 ;  /* 0x0000000906067291 */ /* 0x000fe2000f8e18ff */
[----:B--2---:R-:W-:-:S04]  /*3910*/  LOP3.LUT R3, R2, UR5, RZ, 0x3c, !PT ;  /* 0x0000000502037c12 */ /* 0x004fc8000f8e3cff */
[----:B------:R-:W-:-:S04]  /*3920*/  SHF.L.U32 R3, R3, 0x1f, RZ ;  /* 0x0000001f03037819 */ /* 0x000fc800000006ff */
[----:B------:R-:W2:Y:S02]  /*3930*/  SYNCS.PHASECHK.TRANS64.TRYWAIT P0, [UR6], R3 ;  /* 0x00000003ff0075a7 */ /* 0x000ea40008001106 */
[----:B--2---:R-:W-:Y:S05]  /*3940*/  @!P0 BRA `(.L_x_62) ;  /* 0x00000048003c8947 */ /* 0x004fea0003800000 */
.L_x_129:
[----:B------:R-:W-:Y:S01]  /*3950*/  NOP ;  /* 0x0000000000007918 */ /* 0x000fe20000000000 */
[----:B--2---:R-:W2:Y:S01]  /*3960*/  LDS R0, [UR4+0x14] ;  /* 0x00001404ff007984 */ /* 0x004ea20008000800 */
[----:B------:R-:W-:Y:S01]  /*3970*/  ULOP3.LUT UR6, UR13, 0xffff, URZ, 0xc0, !UPT ;  /* 0x0000ffff0d067892 */ /* 0x000fe2000f8ec0ff */
[----:B------:R-:W-:Y:S01]  /*3980*/  UMOV UR8, 0xffff ;  /* 0x0000ffff00087882 */ /* 0x000fe20000000000 */
[----:B------:R-:W-:Y:S02]  /*3990*/  UMOV UR5, 0x1 ;  /* 0x0000000100057882 */ /* 0x000fe40000000000 */
[----:B------:R-:W-:-:S04]  /*39a0*/  USHF.R.U32.HI UR6, URZ, 0x5, UR6 ;  /* 0x00000005ff067899 */ /* 0x000fc80008011606 */
[----:B------:R-:W-:Y:S02]  /*39b0*/  USHF.L.U32 UR8, UR8, UR6, URZ ;  /* 0x0000000608087299 */ /* 0x000fe400080006ff */
[----:B------:R-:W-:-:S04]  /*39c0*/  USHF.L.U32 UR5, UR5, UR6, URZ ;  /* 0x0000000605057299 */ /* 0x000fc800080006ff */
[----:B--2---:R-:W-:-:S04]  /*39d0*/  LOP3.LUT R0, R0, UR8, RZ, 0xc0, !PT ;  /* 0x0000000800007c12 */ /* 0x004fc8000f8ec0ff */
[----:B------:R-:W-:-:S13]  /*39e0*/  ISETP.NE.AND P0, PT, R0, UR8, PT ;  /* 0x0000000800007c0c */ /* 0x000fda000bf05270 */
[----:B------:R-:W-:Y:S05]  /*39f0*/  @P0 BRA `(.L_x_63) ;  /* 0x0000000000580947 */ /* 0x000fea0003800000 */
[----:B------:R-:W2:Y:S02]  /*3a00*/  LDS R0, [UR4+0x18] ;  /* 0x00001804ff007984 */ /* 0x000ea40008000800 */
[----:B--2---:R-:W-:-:S04]  /*3a10*/  LOP3.LUT R0, R0, UR5, RZ, 0xc0, !PT ;  /* 0x0000000500007c12 */ /* 0x004fc8000f8ec0ff */
[----:B------:R-:W-:-:S13]  /*3a20*/  ISETP.NE.AND P0, PT, R0, UR5, PT ;  /* 0x0000000500007c0c */ /* 0x000fda000bf05270 */
[----:B------:R-:W-:Y:S05]  /*3a30*/  @P0 BRA `(.L_x_64) ;  /* 0x00000000003c0947 */ /* 0x000fea0003800000 */
[----:B------:R-:W2:Y:S01]  /*3a40*/  S2R R2, SR_LANEID ;  /* 0x0000000000027919 */ /* 0x000ea20000000000 */
[----:B------:R-:W-:Y:S01]  /*3a50*/  ULOP3.LUT UR8, URZ, UR8, URZ, 0x33, !UPT ;  /* 0x00000008ff087292 */ /* 0x000fe2000f8e33ff */
[----:B------:R-:W-:Y:S01]  /*3a60*/  LOP3.LUT R4, RZ, UR5, RZ, 0x33, !PT ;  /* 0x00000005ff047c12 */ /* 0x000fe2000f8e33ff */
[----:B------:R-:W-:Y:S02]  /*3a70*/  VOTEU.ANY UR7, UPT, PT ;  /* 0x0000000000077886 */ /* 0x000fe400038e0100 */
[----:B------:R-:W-:Y:S01]  /*3a80*/  UFLO.U32 UR7, UR7 ;  /* 0x00000007000772bd */ /* 0x000fe200080e0000 */
[----:B------:R-:W3:Y:S01]  /*3a90*/  REDUX UR5, R4 ;  /* 0x00000000040573c4 */ /* 0x000ee20000000000 */
[----:B------:R-:W-:-:S06]  /*3aa0*/  IMAD.U32 R0, RZ, RZ, UR8 ;  /* 0x00000008ff007e24 */ /* 0x000fcc000f8e00ff */
[----:B------:R1:W-:Y:S01]  /*3ab0*/  UTCATOMSWS.AND URZ, UR8 ;  /* 0x0000000800ff79e3 */ /* 0x0003e20008000000 */
[----:B------:R-:W4:Y:S01]  /*3ac0*/  REDUX UR6, R0 ;  /* 0x00000000000673c4 */ /* 0x000f220000000000 */
[----:B--2---:R-:W-:Y:S01]  /*3ad0*/  ISETP.EQ.U32.AND P0, PT, R2, UR7, PT ;  /* 0x0000000702007c0c */ /* 0x004fe2000bf02070 */
[----:B---3--:R-:W-:Y:S01]  /*3ae0*/  IMAD.U32 R2, RZ, RZ, UR5 ;  /* 0x00000005ff027e24 */ /* 0x008fe2000f8e00ff */
[----:B----4-:R-:W-:-:S11]  /*3af0*/  MOV R3, UR6 ;  /* 0x0000000600037c02 */ /* 0x010fd60008000f00 */
[----:B------:R1:W-:Y:S04]  /*3b00*/  @P0 ATOMS.AND RZ, [UR4+0x14], R3 ;  /* 0x00001403ffff098c */ /* 0x0003e8000a800004 */
[----:B------:R1:W-:Y:S01]  /*3b10*/  @P0 ATOMS.AND RZ, [UR4+0x18], R2 ;  /* 0x00001802ffff098c */ /* 0x0003e2000a800004 */
[----:B------:R-:W-:Y:S05]  /*3b20*/  BRA `(.L_x_65) ;  /* 0x0000000000147947 */ /* 0x000fea0003800000 */
.L_x_64:
[----:B------:R-:W-:Y:S02]  /*3b30*/  MOV R2, 0x3b50 ;  /* 0x00003b5000027802 */ /* 0x000fe40000000f00 */
[----:B-1--45:R-:W-:Y:S05]  /*3b40*/  CALL.REL.NOINC `($__internal_0_$__cuda_sm10x_tcgen05_guardrail_trap_col_being_dealloced_not_returned_by_alloc) ;  /* 0x00000048006c7944 */ /* 0x032fea0003c00000 */
[----:B------:R-:W-:Y:S05]  /*3b50*/  BRA `(.L_x_65) ;  /* 0x0000000000087947 */ /* 0x000fea0003800000 */
.L_x_63:
[----:B------:R-:W-:Y:S02]  /*3b60*/  MOV R2, 0x3b80 ;  /* 0x00003b8000027802 */ /* 0x000fe40000000f00 */
[----:B-1--45:R-:W-:Y:S05]  /*3b70*/  CALL.REL.NOINC `($__internal_2_$__cuda_sm10x_tcgen05_guardrail_trap_unallocated_columns_being_dealloced) ;  /* 0x0000004800787944 */ /* 0x032fea0003c00000 */
.L_x_65:
[----:B------:R-:W-:Y:S01]  /*3b80*/  NOP ;  /* 0x0000000000007918 */ /* 0x000fe20000000000 */
[----:B-1----:R-:W-:Y:S05]  /*3b90*/  EXIT ;  /* 0x000000000000794d */ /* 0x002fea0003800000 */
.L_x_47:
[----:B------:R-:W-:-:S09]  /*3ba0*/  UISETP.NE.OR UP2, UPT, UR8, 0x3, !UP2 ;  /* 0x000000030800788c */ /* 0x000fd2000d745670 */
[----:B------:R-:W-:Y:S05]  /*3bb0*/  BRA.U UP2, `(.L_x_66) ;  /* 0x0000000d02787547 */ /* 0x000fea000b800000 */
[----:B------:R-:W1:Y:S01]  /*3bc0*/  LDC R0, c[0x0][0xb30] ;  /* 0x0002cc00ff007b82 */ /* 0x000e620000000800 */
[----:B------:R-:W2:Y:S01]  /*3bd0*/  LDCU.64 UR4, c[0x0][0x888] ;  /* 0x00011100ff0477ac */ /* 0x000ea20008000a00 */
[----:B------:R-:W-:Y:S02]  /*3be0*/  HFMA2 R27, -RZ, RZ, 0, 0 ;  /* 0x00000000ff1b7431 */ /* 0x000fe400000001ff */
[----:B------:R-:W-:Y:S01]  /*3bf0*/  IMAD.MOV.U32 R29, RZ, RZ, 0x1 ;  /* 0x00000001ff1d7424 */ /* 0x000fe200078e00ff */
[----:B------:R-:W-:Y:S01]  /*3c00*/  MOV R25, 0x5000 ;  /* 0x0000500000197802 */ /* 0x000fe20000000f00 */
[----:B------:R-:W4:Y:S01]  /*3c10*/  LDCU.64 UR14, c[0x0][0x890] ;  /* 0x00011200ff0e77ac */ /* 0x000f220008000a00 */
[----:B------:R-:W-:Y:S01]  /*3c20*/  IMAD.MOV.U32 R28, RZ, RZ, RZ ;  /* 0x000000ffff1c7224 */ /* 0x000fe200078e00ff */
[----:B------:R-:W3:Y:S01]  /*3c30*/  LDC R19, c[0x0][0x370] ;  /* 0x0000dc00ff137b82 */ /* 0x000ee20000000800 */
[----:B------:R-:W-:Y:S01]  /*3c40*/  UPLOP3.LUT UP1, UPT, UPT, UPT, UPT, 0x40, 0x4 ;  /* 0x000000000004789c */ /* 0x000fe20003f2e870 */
[----:B------:R-:W-:-:S06]  /*3c50*/  UMOV UR6, URZ ;  /* 0x000000ff00067c82 */ /* 0x000fcc0008000000 */
[----:B------:R-:W3:Y:S01]  /*3c60*/  LDC R2, c[0x0][0xb0c] ;  /* 0x0002c300ff027b82 */ /* 0x000ee20000000800 */
[----:B--2---:R-:W-:-:S03]  /*3c70*/  UISETP.NE.U32.AND UP5, UPT, UR4, URZ, UPT ;  /* 0x000000ff0400728c */ /* 0x004fc6000bfa5070 */
[----:B------:R-:W-:Y:S01]  /*3c80*/  UMOV UR4, 0x400 ;  /* 0x0000040000047882 */ /* 0x000fe20000000000 */
[----:B----4-:R-:W-:-:S03]  /*3c90*/  UISETP.NE.U32.AND UP6, UPT, UR14, URZ, UPT ;  /* 0x000000ff0e00728c */ /* 0x010fc6000bfc5070 */
[----:B------:R-:W2:Y:S01]  /*3ca0*/  LDC R18, c[0x0][0xb20] ;  /* 0x0002c800ff127b82 */ /* 0x000ea20000000800 */
[----:B-1----:R-:W-:Y:S01]  /*3cb0*/  ISETP.NE.AND P1, PT, R0, 0x1, PT ;  /* 0x000000010000780c */ /* 0x002fe20003f25270 */
[----:B------:R-:W-:Y:S02]  /*3cc0*/  UISETP.NE.AND.EX UP5, UPT, UR5, URZ, UPT, UP5 ;  /* 0x000000ff0500728c */ /* 0x000fe4000bfa5350 */
[----:B------:R-:W-:Y:S02]  /*3cd0*/  ULEA UR4, UR38, UR4, 0x18 ;  /* 0x0000000426047291 */ /* 0x000fe4000f8ec0ff */
[----:B------:R-:W-:Y:S02]  /*3ce0*/  UISETP.NE.AND.EX UP6, UPT, UR15, URZ, UPT, UP6 ;  /* 0x000000ff0f00728c */ /* 0x000fe4000bfc5360 */
[----:B------:R-:W1:Y:S08]  /*3cf0*/  LDC.64 R30, c[0x0][0x348] ;  /* 0x0000d200ff1e7b82 */ /* 0x000e700000000a00 */
[----:B------:R-:W4:Y:S08]  /*3d00*/  LDC.64 R16, c[0x0][0xb10] ;  /* 0x0002c400ff107b82 */ /* 0x000f300000000a00 */
[----:B------:R-:W1:Y:S08]  /*3d10*/  LDC.64 R6, c[0x0][0xb18] ;  /* 0x0002c600ff067b82 */ /* 0x000e700000000a00 */
[----:B------:R-:W1:Y:S08]  /*3d20*/  LDC.64 R4, c[0x0][0xb28] ;  /* 0x0002ca00ff047b82 */ /* 0x000e700000000a00 */
[----:B--23--:R-:W1:Y:S02]  /*3d30*/  LDC R24, c[0x0][0x374] ;  /* 0x0000dd00ff187b82 */ /* 0x00ce640000000800 */
.L_x_74:
[C---:B------:R-:W-:Y:S02]  /*3d40*/  LEA R0, R28.reuse, UR4, 0x3 ;  /* 0x000000041c007c11 */ /* 0x040fe4000f8e18ff */
[----:B------:R-:W-:Y:S02]  /*3d50*/  SHF.L.U32 R3, R27, 0x1f, RZ ;  /* 0x0000001f1b037819 */ /* 0x000fe400000006ff */
[----:B------:R-:W-:Y:S02]  /*3d60*/  LEA R20, R28, UR4, 0x4 ;  /* 0x000000041c147c11 */ /* 0x000fe4000f8e20ff */
[----:B------:R-:W2:Y:S02]  /*3d70*/  SYNCS.PHASECHK.TRANS64.TRYWAIT P0, [R0+URZ+0x60], R3 ;  /* 0x00006003000075a7 */ /* 0x000ea400080011ff */
[----:B--2---:R-:W-:Y:S05]  /*3d80*/  @!P0 BRA `(.L_x_67) ;  /* 0x0000004400448947 */ /* 0x004fea0003800000 */
.L_x_130:
[----:B------:R-:W-:Y:S01]  /*3d90*/  ISETP.GE.AND P0, PT, R92, 0x1, PT ;  /* 0x000000015c00780c */ /* 0x000fe20003f06270 */
[----:B------:R-:W3:Y:S01]  /*3da0*/  LDS.128 R20, [R20+0xf0] ;  /* 0x0000f00014147984 */ /* 0x000ee20000000c00 */
[----:B------:R-:W-:Y:S01]  /*3db0*/  ISETP.NE.U32.AND P3, PT, RZ, UR14, PT ;  /* 0x0000000eff007c0c */ /* 0x000fe2000bf65070 */
[----:B--2---:R-:W-:Y:S03]  /*3dc0*/  VIADD R0, R0, 0x70 ;  /* 0x0000007000007836 */ /* 0x004fe60000000000 */
[----:B------:R-:W-:Y:S01]  /*3dd0*/  ISETP.NE.AND.EX P3, PT, RZ, UR15, PT, P3 ;  /* 0x0000000fff007c0c */ /* 0x000fe2000bf65330 */
[----:B------:R-:W-:Y:S01]  /*3de0*/  @!PT LDS RZ, [RZ] ;  /* 0x00000000fffff984 */ /* 0x000fe20000000800 */
[----:B------:R-:W-:Y:S01]  /*3df0*/  @!PT LDS RZ, [RZ] ;  /* 0x00000000fffff984 */ /* 0x000fe20000000800 */
[----:B------:R-:W-:Y:S01]  /*3e00*/  @!PT LDS RZ, [RZ] ;  /* 0x00000000fffff984 */ /* 0x000fe20000000800 */
[----:B------:R-:W-:Y:S01]  /*3e10*/  @!PT LDS RZ, [RZ] ;  /* 0x00000000fffff984 */ /* 0x000fe20000000800 */
[----:B------:R2:W-:Y:S06]  /*3e20*/  MEMBAR.ALL.CTA ;  /* 0x0000000000007992 */ /* 0x0005ec0000008000 */
[----:B--2---:R-:W2:Y:S01]  /*3e30*/  FENCE.VIEW.ASYNC.S ;  /* 0x00000000000073c6 */ /* 0x004ea20000000000 */
[----:B------:R-:W-:Y:S04]  /*3e40*/  PRMT R0, RZ, 0x654, R0 ;  /* 0x00000654ff007816 */ /* 0x000fe80000000000 */
[----:B--2---:R2:W-:Y:S01]  /*3e50*/  SYNCS.ARRIVE.TRANS64.RED.A1T0 RZ, [R0+URZ], RZ ;  /* 0x000000ff00ff79a7 */ /* 0x0045e200081004ff */
[----:B---3--:R-:W-:Y:S11]  /*3e60*/  LOP3.LUT P4, RZ, R22, 0x1, RZ, 0xc0, !PT ;  /* 0x0000000116ff7812 */ /* 0x008ff6000788c0ff */
[----:B------:R-:W-:Y:S02]  /*3e70*/  @!UPT UIADD3 URZ, UPT, UPT, URZ, URZ, URZ ;  /* 0x000000fffffff290 */ /* 0x000fe4000fffe0ff */
[----:B------:R-:W-:Y:S02]  /*3e80*/  @P4 MOV R13, R20 ;  /* 0x00000014000d4202 */ /* 0x000fe40000000f00 */
[----:B------:R-:W-:Y:S01]  /*3e90*/  @P4 LOP3.LUT R8, R21, 0xffff, RZ, 0xc0, !PT ;  /* 0x0000ffff15084812 */ /* 0x000fe200078ec0ff */
[----:B--2---:R-:W-:Y:S06]  /*3ea0*/  @!P0 BRA `(.L_x_68) ;  /* 0x0000000000a48947 */ /* 0x004fec0003800000 */
[----:B-1----:R-:W-:Y:S01]  /*3eb0*/  IMAD.HI.U32 R33, R24, R7, RZ ;  /* 0x0000000718217227 */ /* 0x002fe200078e00ff */
[----:B------:R-:W-:Y:S02]  /*3ec0*/  ISETP.NE.AND P0, PT, R6, 0x1, PT ;  /* 0x000000010600780c */ /* 0x000fe40003f05270 */
[----:B------:R-:W-:Y:S01]  /*3ed0*/  ISETP.NE.AND P2, PT, R92, 0x1, PT ;  /* 0x000000015c00780c */ /* 0x000fe20003f45270 */
[----:B----4-:R-:W-:Y:S01]  /*3ee0*/  IMAD.HI.U32 R32, R19, R16, RZ ;  /* 0x0000001013207227 */ /* 0x010fe200078e00ff */
[----:B------:R-:W-:Y:S02]  /*3ef0*/  SHF.R.U32.HI R33, RZ, R18, R33 ;  /* 0x00000012ff217219 */ /* 0x000fe40000011621 */
[----:B------:R-:W-:Y:S01]  /*3f00*/  ISETP.NE.AND P5, PT, R2, 0x1, PT ;  /* 0x000000010200780c */ /* 0x000fe20003fa5270 */
[----:B------:R-:W-:Y:S01]  /*3f10*/  IMAD.HI.U32 R34, R13, R16, RZ ;  /* 0x000000100d227227 */ /* 0x000fe200078e00ff */
[----:B------:R-:W-:Y:S02]  /*3f20*/  SHF.R.U32.HI R32, RZ, R17, R32 ;  /* 0x00000011ff207219 */ /* 0x000fe40000011620 */
[----:B------:R-:W-:Y:S01]  /*3f30*/  SEL R3, R24, R33, !P0 ;  /* 0x0000002118037207 */ /* 0x000fe20004000000 */
[C---:B------:R-:W-:Y:S01]  /*3f40*/  IMAD.HI.U32 R33, R8.reuse, R7, RZ ;  /* 0x0000000708217227 */ /* 0x040fe200078e00ff */
[----:B------:R-:W-:Y:S02]  /*3f50*/  SEL R11, R19, R32, !P5 ;  /* 0x00000020130b7207 */ /* 0x000fe40006800000 */
[----:B------:R-:W-:Y:S01]  /*3f60*/  SHF.R.U32.HI R34, RZ, R17, R34 ;  /* 0x00000011ff227219 */ /* 0x000fe20000011622 */
[----:B------:R-:W-:Y:S01]  /*3f70*/  IMAD.HI.U32 R36, R3, R4, RZ ;  /* 0x0000000403247227 */ /* 0x000fe200078e00ff */
[----:B------:R-:W-:Y:S03]  /*3f80*/  SHF.R.U32.HI R33, RZ, R18, R33 ;  /* 0x00000012ff217219 */ /* 0x000fe60000011621 */
[----:B------:R-:W-:Y:S01]  /*3f90*/  IMAD.HI.U32 R32, R11, R4, RZ ;  /* 0x000000040b207227 */ /* 0x000fe200078e00ff */
[----:B------:R-:W-:Y:S02]  /*3fa0*/  @P2 SHF.R.U32.HI R3, RZ, R5, R36 ;  /* 0x00000005ff032219 */ /* 0x000fe40000011624 */
[----:B------:R-:W-:Y:S02]  /*3fb0*/  SEL R9, R8, R33, !P0 ;  /* 0x0000002108097207 */ /* 0x000fe40004000000 */
[----:B------:R-:W-:Y:S01]  /*3fc0*/  @P2 SHF.R.U32.HI R11, RZ, R5, R32 ;  /* 0x00000005ff0b2219 */ /* 0x000fe20000011620 */
[C---:B------:R-:W-:Y:S01]  /*3fd0*/  IMAD R10, R92.reuse, R3, RZ ;  /* 0x000000035c0a7224 */ /* 0x040fe200078e02ff */
[----:B------:R-:W-:Y:S01]  /*3fe0*/  SEL R3, R13, R34, !P5 ;  /* 0x000000220d037207 */ /* 0x000fe20006800000 */
[C---:B------:R-:W-:Y:S03]  /*3ff0*/  IMAD.HI.U32 R14, R9.reuse, R4, RZ ;  /* 0x00000004090e7227 */ /* 0x040fe600078e00ff */
[----:B------:R-:W-:Y:S01]  /*4000*/  ISETP.GE.AND P0, PT, R9, R10, PT ;  /* 0x0000000a0900720c */ /* 0x000fe20003f06270 */
[C---:B------:R-:W-:Y:S01]  /*4010*/  IMAD R12, R92.reuse, R11, RZ ;  /* 0x0000000b5c0c7224 */ /* 0x040fe200078e02ff */
[-C--:B------:R-:W-:Y:S04]  /*4020*/  SHF.R.U32.HI R14, RZ, R5.reuse, R14 ;  /* 0x00000005ff0e7219 */ /* 0x080fe8000001160e */
[----:B------:R-:W-:Y:S02]  /*4030*/  ISETP.GE.OR P0, PT, R3, R12, P0 ;  /* 0x0000000c0300720c */ /* 0x000fe40000706670 */
[----:B------:R-:W-:Y:S05]  /*4040*/  SEL R15, R9, R14, !P2 ;  /* 0x0000000e090f7207 */ /* 0x000fea0005000000 */
[----:B------:R-:W-:Y:S04]  /*4050*/  IMAD.MOV R14, RZ, RZ, -R15 ;  /* 0x000000ffff0e7224 */ /* 0x000fe800078e0a0f */
[----:B------:R-:W-:Y:S02]  /*4060*/  IMAD R14, R92, R14, R9 ;  /* 0x0000000e5c0e7224 */ /* 0x000fe400078e0209 */
[C---:B------:R-:W-:Y:S05]  /*4070*/  @!P0 IMAD.HI.U32 R10, R3.reuse, R4, RZ ;  /* 0x00000004030a8227 */ /* 0x040fea00078e00ff */
[----:B------:R-:W-:Y:S04]  /*4080*/  @!P0 SHF.R.U32.HI R10, RZ, R5, R10 ;  /* 0x00000005ff0a8219 */ /* 0x000fe8000001160a */
[----:B------:R-:W-:Y:S01]  /*4090*/  @!P0 SEL R0, R3, R10, !P2 ;  /* 0x0000000a03008207 */ /* 0x000fe20005000000 */
[----:B------:R-:W-:Y:S03]  /*40a0*/  IMAD.MOV R10, RZ, RZ, -R3 ;  /* 0x000000ffff0a7224 */ /* 0x000fe600078e0a03 */
[----:B------:R-:W-:Y:S01]  /*40b0*/  @!P0 IADD3 R15, PT, PT, R15, -R0, RZ ;  /* 0x800000000f0f8210 */ /* 0x000fe20007ffe0ff */
[----:B------:R-:W-:Y:S01]  /*40c0*/  @!P0 IMAD R0, R11, R14, R0 ;  /* 0x0000000e0b008224 */ /* 0x000fe200078e0200 */
[----:B------:R-:W-:Y:S01]  /*40d0*/  IADD3 R11, PT, PT, -R9, RZ, RZ ;  /* 0x000000ff090b7210 */ /* 0x000fe20007ffe1ff */
[----:B------:R-:W-:Y:S02]  /*40e0*/  IMAD R13, R2, R10, R13 ;  /* 0x0000000a020d7224 */ /* 0x000fe400078e020d */
[----:B------:R-:W-:Y:S02]  /*40f0*/  @!P0 IMAD R9, R15, R92, R3 ;  /* 0x0000005c0f098224 */ /* 0x000fe400078e0203 */
[----:B------:R-:W-:Y:S02]  /*4100*/  @!P0 IMAD.MOV.U32 R3, RZ, RZ, R0 ;  /* 0x000000ffff038224 */ /* 0x000fe400078e0000 */
[----:B------:R-:W-:Y:S02]  /*4110*/  IMAD R8, R6, R11, R8 ;  /* 0x0000000b06087224 */ /* 0x000fe400078e0208 */
[----:B------:R-:W-:Y:S02]  /*4120*/  IMAD R13, R3, R2, R13 ;  /* 0x00000002030d7224 */ /* 0x000fe400078e020d */
[----:B------:R-:W-:Y:S02]  /*4130*/  IMAD R8, R9, R6, R8 ;  /* 0x0000000609087224 */ /* 0x000fe400078e0208 */
.L_x_68:
[----:B------:R-:W-:Y:S05]  /*4140*/  BRA.U UP1, `(.L_x_69) ;  /* 0x0000000101107547 */ /* 0x000fea000b800000 */
[----:B------:R-:W-:Y:S04]  /*4150*/  MOV R0, UR7 ;  /* 0x0000000700007c02 */ /* 0x000fe80008000f00 */
[----:B------:R-:W-:Y:S04]  /*4160*/  SHF.L.U32 R3, R0, 0x1f, RZ ;  /* 0x0000001f00037819 */ /* 0x000fe800000006ff */
[----:B------:R-:W2:Y:S02]  /*4170*/  SYNCS.PHASECHK.TRANS64.TRYWAIT P0, [UR4+0x58], R3 ;  /* 0x00005803ff0075a7 */ /* 0x000ea40008001104 */
[----:B--2---:R-:W-:Y:S05]  /*4180*/  @!P0 BRA `(.L_x_70) ;  /* 0x0000004000588947 */ /* 0x004fea0003800000 */
.L_x_69:
[----:B------:R-:W-:Y:S05]  /*4190*/  BRA.U !UP6, `(.L_x_71) ;  /* 0x000000010e347547 */ /* 0x000fea000b800000 */
[----:B------:R-:W-:Y:S01]  /*41a0*/  UPLOP3.LUT UP0, UPT, UPT, UPT, UP5, 0x80, 0x8 ;  /* 0x000000000008789c */ /* 0x000fe20003f0f050 */
[----:B--2---:R-:W-:Y:S02]  /*41b0*/  HFMA2 R0, -RZ, RZ, 0, 5.9604644775390625e-08 ;  /* 0x00000001ff007431 */ /* 0x004fe400000001ff */
[----:B------:R-:W-:Y:S03]  /*41c0*/  IMAD.MOV.U32 R206, RZ, RZ, 0x1 ;  /* 0x00000001ffce7424 */ /* 0x000fe600078e00ff */
[----:B------:R-:W-:Y:S05]  /*41d0*/  PLOP3.LUT P0, PT, PT, PT, UP0, 0x80, 0x8 ;  /* 0x000000000008781c */ /* 0x000fea0003f0f008 */
[----:B------:R-:W2:Y:S01]  /*41e0*/  @UP0 LDCU.64 UR8, c[0x0][0x888] ;  /* 0x00011100ff0807ac */ /* 0x000ea20008000a00 */
[----:B------:R-:W-:Y:S07]  /*41f0*/  @UP0 UIMAD UR5, UR36, UR14, URZ ;  /* 0x0000000e240502a4 */ /* 0x000fee000f8e02ff */
[----:B------:R-:W-:Y:S01]  /*4200*/  @!P0 PRMT R206, R0, 0x7610, R206 ;  /* 0x0000761000ce8816 */ /* 0x000fe200000000ce */
[----:B--2---:R-:W-:Y:S03]  /*4210*/  @UP0 UIMAD.WIDE UR8, UR5, 0x4, UR8 ;  /* 0x00000004050808a5 */ /* 0x004fe6000f8e0208 */
[----:B------:R-:W2:Y:S03]  /*4220*/  @!UP0 LDCU UR5, c[0x0][0x880] ;  /* 0x00011000ff0587ac */ /* 0x000ea60008000800 */
[----:B------:R-:W-:Y:S01]  /*4230*/  IMAD.U32 R10, RZ, RZ, UR8 ;  /* 0x00000008ff0a7e24 */ /* 0x000fe2000f8e00ff */
[----:B------:R-:W-:Y:S05]  /*4240*/  MOV R11, UR9 ;  /* 0x00000009000b7c02 */ /* 0x000fea0008000f00 */
[----:B-----5:R3:W5:Y:S02]  /*4250*/  @P0 LDG.E R101, desc[UR46][R10.64] ;  /* 0x0000002e0a650981 */ /* 0x020764000c1e1900 */
[----:B--23--:R-:W-:Y:S07]  /*4260*/  @!P0 IMAD.U32 R101, RZ, RZ, UR5 ;  /* 0x00000005ff658e24 */ /* 0x00cfee000f8e00ff */
.L_x_71:
[----:B-----5:R-:W-:Y:S01]  /*4270*/  @!P3 FSETP.EQ.AND P2, PT, R101, RZ, PT ;  /* 0x000000ff6500b20b */ /* 0x020fe20003f42000 */
[----:B------:R-:W-:Y:S01]  /*4280*/  @!UPT UIADD3 URZ, UPT, UPT, URZ, URZ, URZ ;  /* 0x000000fffffff290 */ /* 0x000fe2000fffe0ff */
[----:B------:R-:W-:Y:S11]  /*4290*/  @!P3 BRA `(.L_x_72) ;  /* 0x000000000014b947 */ /* 0x000ff60003800000 */
[----:B------:R-:W-:Y:S02]  /*42a0*/  LOP3.LUT P0, RZ, R206, 0xff, RZ, 0xc0, !PT ;  /* 0x000000ffceff7812 */ /* 0x000fe4000780c0ff */
[----:B------:R-:W-:Y:S04]  /*42b0*/  PLOP3.LUT P2, PT, PT, PT, UP0, 0x80, 0x8 ;  /* 0x000000000008781c */ /* 0x000fe80003f4f008 */
[----:B------:R-:W-:Y:S07]  /*42c0*/  PLOP3.LUT P2, PT, P2, PT, PT, 0x8, 0x80 ;  /* 0x000000000080781c */ /* 0x000fee000174e170 */
[----:B------:R-:W-:Y:S11]  /*42d0*/  @P0 FSETP.EQ.AND P2, PT, R101, RZ, PT ;  /* 0x000000ff6500020b */ /* 0x000ff60003f42000 */
[----:B------:R-:W-:Y:S02]  /*42e0*/  @!UPT UIADD3 URZ, UPT, UPT, URZ, URZ, URZ ;  /* 0x000000fffffff290 */ /* 0x000fe4000fffe0ff */
.L_x_72:
[----:B------:R-:W3:Y:S01]  /*42f0*/  LDC.64 R14, c[0x0][0xb10] ;  /* 0x0002c400ff0e7b82 */ /* 0x000ee20000000a00 */
[----:B------:R-:W-:Y:S01]  /*4300*/  ULEA UR13, UR6, UR4, 0x3 ;  /* 0x00000004060d7291 */ /* 0x000fe2000f8e18ff */
[----:B------:R-:W-:Y:S01]  /*4310*/  SHF.L.U32 R12, R29, 0x1f, RZ ;  /* 0x0000001f1d0c7819 */ /* 0x000fe200000006ff */
[----:B------:R-:W-:Y:S01]  /*4320*/  VIADD R28, R28, 0x1 ;  /* 0x000000011c1c7836 */ /* 0x000fe20000000000 */
[----:B------:R-:W-:Y:S04]  /*4330*/  @P4 SHF.R.U32.HI R26, RZ, 0x10, R21 ;  /* 0x00000010ff1a4819 */ /* 0x000fe80000011615 */
[----:B------:R-:W5:Y:S02]  /*4340*/  LDC.64 R10, c[0x0][0xb18] ;  /* 0x0002c600ff0a7b82 */ /* 0x000f640000000a00 */
[----:B------:R-:W1:Y:S01]  /*4350*/  SYNCS.PHASECHK.TRANS64.TRYWAIT P5, [UR13+0x40], R12 ;  /* 0x0000400cff0075a7 */ /* 0x000e6200080a110d */
[----:B---3--:R-:W-:Y:S05]  /*4360*/  @!P1 IMAD.HI.U32 R14, R13, R14, RZ ;  /* 0x0000000e0d0e9227 */ /* 0x008fea00078e00ff */
[----:B--2---:R-:W2:Y:S01]  /*4370*/  @!P1 LDC R0, c[0x0][0xb20] ;  /* 0x0002c800ff009b82 */ /* 0x004ea20000000800 */
[----:B------:R-:W-:Y:S01]  /*4380*/  @!P1 SHF.R.U32.HI R14, RZ, R15, R14 ;  /* 0x0000000fff0e9219 */ /* 0x000fe2000001160e */
[----:B-----5:R-:W-:Y:S01]  /*4390*/  @!P1 IMAD.HI.U32 R11, R8, R11, RZ ;  /* 0x0000000b080b9227 */ /* 0x020fe200078e00ff */
[----:B------:R-:W-:Y:S05]  /*43a0*/  @!P1 ISETP.NE.AND P0, PT, R10, 0x1, PT ;  /* 0x000000010a00980c */ /* 0x000fea0003f05270 */
[----:B------:R-:W3:Y:S01]  /*43b0*/  @!P1 LDC R3, c[0x0][0xb0c] ;  /* 0x0002c300ff039b82 */ /* 0x000ee20000000800 */
[----:B--2---:R-:W-:Y:S02]  /*43c0*/  @!P1 SHF.R.U32.HI R9, RZ, R0, R11 ;  /* 0x00000000ff099219 */ /* 0x004fe4000001160b */
[----:B---3--:R-:W-:Y:S02]  /*43d0*/  @!P1 ISETP.NE.AND P3, PT, R3, 0x1, PT ;  /* 0x000000010300980c */ /* 0x008fe40003f65270 */
[----:B------:R-:W-:Y:S02]  /*43e0*/  @!P1 SEL R9, R8, R9, !P0 ;  /* 0x0000000908099207 */ /* 0x000fe40004000000 */
[----:B------:R-:W-:Y:S02]  /*43f0*/  ELECT P0, URZ, PT ;  /* 0x0000000000ff782f */ /* 0x000fe40003800000 */
[----:B------:R-:W-:Y:S05]  /*4400*/  @!P1 SEL R14, R13, R14, !P3 ;  /* 0x0000000e0d0e9207 */ /* 0x000fea0005800000 */
[----:B------:R-:W-:Y:S02]  /*4410*/  @!P1 IMAD.IADD R0, R9, 0x1, -R14 ;  /* 0x0000000109009824 */ /* 0x000fe400078e0a0e */
[----:B------:R-:W-:Y:S02]  /*4420*/  @!P1 IMAD.IADD R9, R14, 0x1, -R9 ;  /* 0x000000010e099824 */ /* 0x000fe400078e0a09 */
[----:B------:R-:W-:Y:S02]  /*4430*/  @!P1 IMAD R13, R0, R3, R13 ;  /* 0x00000003000d9224 */ /* 0x000fe400078e020d */
[----:B------:R-:W-:Y:S01]  /*4440*/  @!P1 IMAD R8, R9, R10, R8 ;  /* 0x0000000a09089224 */ /* 0x000fe200078e0208 */
[----:B-1----:R-:W-:Y:S06]  /*4450*/  @!P5 BRA `(.L_x_73) ;  /* 0x0000003c00bcd947 */ /* 0x002fec0003800000 */
.L_x_133:
[----:B------:R-:W-:Y:S01]  /*4460*/  UIADD3 UR41, UPT, UPT, UR13, 0x30, URZ ;  /* 0x000000300d297890 */ /* 0x000fe2000fffe0ff */
[----:B------:R-:W-:Y:S01]  /*4470*/  PLOP3.LUT P0, PT, P2, P0, PT, 0xf2, 0x2f ;  /* 0x00000000002f781c */ /* 0x000fe20001701e72 */
[----:B------:R-:W-:Y:S01]  /*4480*/  UMOV UR22, 0x0 ;  /* 0x0000000000167882 */ /* 0x000fe20000000000 */
[----:B------:R-:W-:Y:S01]  /*4490*/  UMOV UR23, 0x10000000 ;  /* 0x1000000000177882 */ /* 0x000fe20000000000 */
[----:B------:R-:W-:Y:S01]  /*44a0*/  UPRMT UR21, UR38, 0x654, UR41 ;  /* 0x0000065426157896 */ /* 0x000fe20008000029 */
[----:B------:R-:W-:Y:S02]  /*44b0*/  UMOV UR44, UR36 ;  /* 0x00000024002c7c82 */ /* 0x000fe40008000000 */
[----:B------:R-:W-:Y:S01]  /*44c0*/  UMOV UR33, UR41 ;  /* 0x0000002900217c82 */ /* 0x000fe20008000000 */
[----:B------:R-:W-:Y:S01]  /*44d0*/  UMOV UR28, UR36 ;  /* 0x00000024001c7c82 */ /* 0x000fe20008000000 */
[----:B------:R-:W-:Y:S01]  /*44e0*/  UMOV UR25, UR41 ;  /* 0x0000002900197c82 */ /* 0x000fe20008000000 */
[----:B------:R-:W-:Y:S01]  /*44f0*/  UMOV UR20, UR36 ;  /* 0x0000002400147c82 */ /* 0x000fe20008000000 */
[----:B------:R-:W-:Y:S01]  /*4500*/  UMOV UR17, UR41 ;  /* 0x0000002900117c82 */ /* 0x000fe20008000000 */
[----:B------:R-:W-:Y:S02]  /*4510*/  UMOV UR12, UR36 ;  /* 0x00000024000c7c82 */ /* 0x000fe40008000000 */
[----:B-1----:R-:W-:Y:S01]  /*4520*/  @!P0 IADD3 R3, P2, PT, R30, 0x580, RZ ;  /* 0x000005801e038810 */ /* 0x002fe20007f5e0ff */
[----:B------:R-:W-:Y:S01]  /*4530*/  @!P0 IMAD R195, R195, 0x50, RZ ;  /* 0x00000050c3c38824 */ /* 0x000fe200078e02ff */
[----:B------:R-:W-:Y:S01]  /*4540*/  VOTEU.ALL UP1, P0 ;  /* 0x0000000000ff7886 */ /* 0x000fe20000020000 */
[----:B------:R-:W-:Y:S01]  /*4550*/  VOTEU.ALL UP3, P0 ;  /* 0x0000000000ff7886 */ /* 0x000fe20000060000 */
[----:B------:R-:W-:Y:S01]  /*4560*/  @!P0 R2UR UR9, R3 ;  /* 0x00000000030982ca */ /* 0x000fe200000e0000 */
[----:B------:R-:W-:Y:S01]  /*4570*/  @!P0 IMAD.X R0, RZ, RZ, R31, P2 ;  /* 0x000000ffff008224 */ /* 0x000fe200010e061f */
[----:B------:R-:W-:Y:S01]  /*4580*/  VOTEU.ALL UP4, P0 ;  /* 0x0000000000ff7886 */ /* 0x000fe20000080000 */
[----:B------:R-:W-:Y:S01]  /*4590*/  @!P0 IMAD.SHL.U32 R205, R205, 0x80, RZ ;  /* 0x00000080cdcd8824 */ /* 0x000fe200078e00ff */
[----:B------:R-:W-:Y:S01]  /*45a0*/  @!P0 R2UR UR42, R195 ;  /* 0x00000000c32a82ca */ /* 0x000fe200000e0000 */
[----:B------:R-:W-:Y:S01]  /*45b0*/  VOTEU.ALL UP2, P0 ;  /* 0x0000000000ff7886 */ /* 0x000fe20000040000 */
[----:B------:R-:W-:Y:S01]  /*45c0*/  @!P0 R2UR UR8, R0 ;  /* 0x00000000000882ca */ /* 0x000fe200000e0000 */
[----:B------:R-:W-:Y:S01]  /*45d0*/  @!UP4 UIMAD UR5, UR6, 0x5000, UR4 ;  /* 0x000050000605c8a4 */ /* 0x000fe2000f8e0204 */
[----:B------:R-:W-:Y:S01]  /*45e0*/  @!P0 R2UR UR43, R205 ;  /* 0x00000000cd2b82ca */ /* 0x000fe200000e0000 */
[----:B------:R-:W-:Y:S02]  /*45f0*/  IMAD.IADD R195, R8, 0x1, R194 ;  /* 0x0000000108c37824 */ /* 0x000fe400078e02c2 */
[----:B------:R-:W-:Y:S01]  /*4600*/  @!UP4 UIADD3 UR40, UPT, UPT, UR5, 0x200, URZ ;  /* 0x000002000528c890 */ /* 0x000fe2000fffe0ff */
[----:B------:R-:W-:Y:S01]  /*4610*/  IMAD.IADD R205, R13, 0x1, R204 ;  /* 0x000000010dcd7824 */ /* 0x000fe200078e02cc */
[----:B------:R-:W-:Y:S01]  /*4620*/  @!UP4 UIADD3 UR32, UPT, UPT, UR5, 0x1200, URZ ;  /* 0x000012000520c890 */ /* 0x000fe2000fffe0ff */
[----:B------:R-:W-:Y:S01]  /*4630*/  IMAD.U32 R10, RZ, RZ, UR9 ;  /* 0x00000009ff0a7e24 */ /* 0x000fe2000f8e00ff */
[----:B------:R-:W-:Y:S02]  /*4640*/  @!UP4 UIADD3 UR24, UPT, UPT, UR5, 0x2200, URZ ;  /* 0x000022000518c890 */ /* 0x000fe4000fffe0ff */
[----:B------:R-:W-:Y:S02]  /*4650*/  @!UP4 UIADD3 UR34, UPT, UPT, UR42, 0x10, URZ ;  /* 0x000000102a22c890 */ /* 0x000fe4000fffe0ff */
[----:B------:R-:W-:Y:S01]  /*4660*/  IMAD.U32 R11, RZ, RZ, UR8 ;  /* 0x00000008ff0b7e24 */ /* 0x000fe2000f8e00ff */
[----:B------:R-:W-:Y:S01]  /*4670*/  @!P0 R2UR UR30, R10 ;  /* 0x000000000a1e82ca */ /* 0x000fe200000e0000 */
[----:B------:R-:W-:Y:S01]  /*4680*/  UMOV UR35, UR43 ;  /* 0x0000002b00237c82 */ /* 0x000fe20008000000 */
[----:B------:R-:W-:Y:S02]  /*4690*/  @!UP4 UIADD3 UR26, UPT, UPT, UR42, 0x20, URZ ;  /* 0x000000202a1ac890 */ /* 0x000fe4000fffe0ff */
[----:B------:R-:W-:Y:S01]  /*46a0*/  @!P0 R2UR UR31, R11 ;  /* 0x000000000b1f82ca */ /* 0x000fe200000e0000 */
[----:B------:R-:W-:Y:S01]  /*46b0*/  UMOV UR27, UR43 ;  /* 0x0000002b001b7c82 */ /* 0x000fe20008000000 */
[----:B------:R-:W-:Y:S02]  /*46c0*/  @!UP4 UIADD3 UR18, UPT, UPT, UR42, 0x30, URZ ;  /* 0x000000302a12c890 */ /* 0x000fe4000fffe0ff */
[----:B------:R-:W-:Y:S01]  /*46d0*/  @!UP4 UIADD3 UR16, UPT, UPT, UR5, 0x3200, URZ ;  /* 0x000032000510c890 */ /* 0x000fe2000fffe0ff */
[----:B------:R-:W-:Y:S01]  /*46e0*/  UMOV UR19, UR43 ;  /* 0x0000002b00137c82 */ /* 0x000fe20008000000 */
[----:B------:R-:W-:Y:S02]  /*46f0*/  @!UP4 UIADD3 UR10, UPT, UPT, UR42, 0x40, URZ ;  /* 0x000000402a0ac890 */ /* 0x000fe4000fffe0ff */
[----:B------:R-:W-:Y:S01]  /*4700*/  @!UP4 UIADD3 UR8, UPT, UPT, UR5, 0x4200, URZ ;  /* 0x000042000508c890 */ /* 0x000fe2000fffe0ff */
[----:B------:R-:W-:Y:S01]  /*4710*/  UMOV UR9, UR41 ;  /* 0x0000002900097c82 */ /* 0x000fe20008000000 */
[----:B------:R-:W-:Y:S03]  /*4720*/  UMOV UR11, UR43 ;  /* 0x0000002b000b7c82 */ /* 0x000fe60008000000 */
[----:B------:R-:W-:Y:S01]  /*4730*/  @!UP1 UTMALDG.3D [UR40], [UR30], desc[UR22] ;  /* 0x000016281e0095b4 */ /* 0x000fe20008011000 */
[----:B------:R-:W-:Y:S01]  /*4740*/  VOTEU.ALL UP1, P0 ;  /* 0x0000000000ff7886 */ /* 0x000fe20000020000 */
[----:B------:R1:W-:Y:S01]  /*4750*/  @!UP3 UTMALDG.3D [UR32], [UR30], desc[UR22] ;  /* 0x000016201e00b5b4 */ /* 0x0003e20008011000 */
[----:B------:R2:W-:Y:S01]  /*4760*/  @!UP2 UTMALDG.3D [UR24], [UR30], desc[UR22] ;  /* 0x000016181e00a5b4 */ /* 0x0005e20008011000 */
[----:B------:R-:W-:Y:S02]  /*4770*/  VOTEU.ALL UP2, P0 ;  /* 0x0000000000ff7886 */ /* 0x000fe40000040000 */
[----:B------:R2:W-:Y:S03]  /*4780*/  @!UP1 UTMALDG.3D [UR16], [UR30], desc[UR22] ;  /* 0x000016101e0095b4 */ /* 0x0005e60008011000 */
[----:B------:R2:W-:Y:S01]  /*4790*/  @!UP2 UTMALDG.3D [UR8], [UR30], desc[UR22] ;  /* 0x000016081e00a5b4 */ /* 0x0005e20008011000 */
[----:B------:R2:W-:Y:S01]  /*47a0*/  @!P0 SYNCS.ARRIVE.TRANS64.RED.A0TR RZ, [UR13+0x30], R25 ;  /* 0x00003019ffff89a7 */ /* 0x0005e2000830040d */
[C---:B------:R-:W-:Y:S04]  /*47b0*/  ISETP.NE.AND P0, PT, R28.reuse, 0x2, PT ;  /* 0x000000021c00780c */ /* 0x040fe80003f05270 */
[----:B------:R-:W-:Y:S02]  /*47c0*/  SEL R0, RZ, 0x1, P0 ;  /* 0x00000001ff007807 */ /* 0x000fe40000000000 */
[----:B------:R-:W-:Y:S02]  /*47d0*/  SEL R28, R28, RZ, P0 ;  /* 0x000000ff1c1c7207 */ /* 0x000fe40000000000 */
[----:B------:R-:W-:Y:S02]  /*47e0*/  LOP3.LUT R27, R27, R0, RZ, 0x3c, !PT ;  /* 0x000000001b1b7212 */ /* 0x000fe400078e3cff */
[----:B-1----:R-:W-:Y:S01]  /*47f0*/  @P4 R2UR UR36, R26 ;  /* 0x000000001a2442ca */ /* 0x002fe200000e0000 */
[----:B------:R-:W-:Y:S01]  /*4800*/  SYNCS.ARRIVE.TRANS64.RED.A1T0 RZ, [UR21], RZ ;  /* 0x000000ffffff79a7 */ /* 0x000fe20008100415 */
[----:B------:R-:W-:Y:S04]  /*4810*/  UIADD3 UR21, UPT, UPT, UR6, 0x1, URZ ;  /* 0x0000000106157890 */ /* 0x000fe8000fffe0ff */
[----:B------:R-:W-:Y:S04]  /*4820*/  UISETP.NE.AND UP1, UPT, UR21, 0x2, UPT ;  /* 0x000000021500788c */ /* 0x000fe8000bf25270 */
[----:B------:R-:W-:Y:S02]  /*4830*/  USEL UR13, URZ, 0x1, UP1 ;  /* 0x00000001ff0d7887 */ /* 0x000fe40008800000 */
[----:B------:R-:W-:Y:S02]  /*4840*/  USEL UR6, UR21, URZ, UP1 ;  /* 0x000000ff15067287 */ /* 0x000fe40008800000 */
[----:B------:R-:W-:Y:S02]  /*4850*/  UPLOP3.LUT UP1, UPT, UPT, UPT, UPT, 0x80, 0x8 ;  /* 0x000000000008789c */ /* 0x000fe40003f2f070 */
[----:B------:R-:W-:Y:S01]  /*4860*/  LOP3.LUT R29, R29, UR13, RZ, 0x3c, !PT ;  /* 0x0000000d1d1d7c12 */ /* 0x000fe2000f8e3cff */
[----:B--2---:R-:W-:Y:S08]  /*4870*/  @P4 BRA `(.L_x_74) ;  /* 0xfffffff400304947 */ /* 0x004ff0000383ffff */
[----:B------:R-:W-:Y:S01]  /*4880*/  UIADD3 UR5, UPT, UPT, UR4, 0x40, URZ ;  /* 0x0000004004057890 */ /* 0x000fe2000fffe0ff */
[----:B------:R-:W-:-:S03]  /*4890*/  SHF.L.U32 R3, R29, 0x1f, RZ ;  /* 0x0000001f1d037819 */ /* 0x000fc600000006ff */
[----:B------:R-:W-:-:S09]  /*48a0*/  ULEA UR4, UR6, UR5, 0x3 ;  /* 0x0000000506047291 */ /* 0x000fd2000f8e18ff */
[----:B------:R-:W1:Y:S02]  /*48b0*/  SYNCS.PHASECHK.TRANS64.TRYWAIT P0, [UR4], R3 ;  /* 0x00000003ff0075a7 */ /* 0x000e640008001104 */
[----:B-1----:R-:W-:Y:S05]  /*48c0*/  @!P0 BRA `(.L_x_75) ;  /* 0x0000003800b88947 */ /* 0x002fea0003800000 */
.L_x_135:
[----:B------:R-:W-:-:S04]  /*48d0*/  UIADD3 UR6, UPT, UPT, UR6, 0x1, URZ ;  /* 0x0000000106067890 */ /* 0x000fc8000fffe0ff */
[----:B------:R-:W-:-:S04]  /*48e0*/  UISETP.NE.AND UP0, UPT, UR6, 0x2, UPT ;  /* 0x000000020600788c */ /* 0x000fc8000bf05270 */
[----:B------:R-:W-:Y:S02]  /*48f0*/  USEL UR4, URZ, 0x1, UP0 ;  /* 0x00000001ff047887 */ /* 0x000fe40008000000 */
[----:B------:R-:W-:-:S04]  /*4900*/  USEL UR6, UR6, URZ, UP0 ;  /* 0x000000ff06067287 */ /* 0x000fc80008000000 */
[----:B------:R-:W-:Y:S01]  /*4910*/  ULEA UR6, UR6, UR5, 0x3 ;  /* 0x0000000506067291 */ /* 0x000fe2000f8e18ff */
[----:B-1----:R-:W-:-:S04]  /*4920*/  LOP3.LUT R3, R29, UR4, RZ, 0x3c, !PT ;  /* 0x000000041d037c12 */ /* 0x002fc8000f8e3cff */
[----:B------:R-:W-:Y:S01]  /*4930*/  SHF.L.U32 R3, R3, 0x1f, RZ ;  /* 0x0000001f03037819 */ /* 0x000fe200000006ff */
[----:B------:R-:W-:-:S07]  /*4940*/  IMAD.U32 R0, RZ, RZ, UR6 ;  /* 0x00000006ff007e24 */ /* 0x000fce000f8e00ff */
.L_x_76:
[----:B-1----:R1:W2:Y:S02]  /*4950*/  SYNCS.PHASECHK.TRANS64.TRYWAIT P0, [R0+URZ], R3 ;  /* 0x00000003000075a7 */ /* 0x0022a400080011ff */
[----:B--2---:R-:W-:Y:S05]  /*4960*/  @!P0 NANOSLEEP.SYNCS 0x989680 ;  /* 0x009896800000895d */ /* 0x004fea0003900000 */
[----:B------:R-:W2:Y:S02]  /*4970*/  @!P0 SYNCS.PHASECHK.TRANS64 P0, [R0+URZ], R3 ;  /* 0x00000003000085a7 */ /* 0x000ea400080010ff */
[----:B--2---:R-:W-:Y:S05]  /*4980*/  @P0 EXIT ;  /* 0x000000000000094d */ /* 0x004fea0003800000 */
[----:B------:R-:W-:Y:S05]  /*4990*/  BRA `(.L_x_76) ;  /* 0xfffffffc00ec7947 */ /* 0x000fea000383ffff */
.L_x_66:
[----:B------:R-:W-:-:S06]  /*49a0*/  UISETP.GE.AND UP1, UPT, UR8, 0x4, UPT ;  /* 0x000000040800788c */ /* 0x000fcc000bf26270 */
[----:B------:R-:W-:-:S13]  /*49b0*/  PLOP3.LUT P0, PT, PT, PT, UP1, 0x80, 0x8 ;  /* 0x000000000008781c */ /* 0x000fda0003f0f018 */
[----:B------:R-:W-:Y:S05]  /*49c0*/  @!P0 EXIT ;  /* 0x000000000000894d */ /* 0x000fea0003800000 */
[----:B------:R-:W-:Y:S01]  /*49d0*/  BAR.SYNC.DEFER_BLOCKING 0x6, 0xa0 ;  /* 0x0182800000007b1d */ /* 0x000fe20000010000 */
[C---:B------:R-:W-:Y:S02]  /*49e0*/  IMAD.SHL.U32 R5, R218.reuse, 0x10, RZ ;  /* 0x00000010da057824 */ /* 0x040fe400078e00ff */
[----:B------:R-:W-:Y:S02]  /*49f0*/  HFMA2 R217, -RZ, RZ, 0, 5.9604644775390625e-08 ;  /* 0x00000001ffd97431 */ /* 0x000fe400000001ff */
[C---:B------:R-:W-:Y:S01]  /*4a00*/  IMAD.U32 R2, R218.reuse, 0x10000, RZ ;  /* 0x00010000da027824 */ /* 0x040fe200078e00ff */
[----:B------:R-:W-:Y:S01]  /*4a10*/  MOV R221, RZ ;  /* 0x000000ff00dd7202 */ /* 0x000fe20000000f00 */
[----:B------:R-:W-:Y:S01]  /*4a20*/  IMAD.SHL.U32 R210, R218, 0x2, RZ ;  /* 0x00000002dad27824 */ /* 0x000fe200078e00ff */
[----:B------:R-:W-:Y:S01]  /*4a30*/  UMOV UR37, 0x400 ;  /* 0x0000040000257882 */ /* 0x000fe20000000000 */
[----:B------:R-:W1:Y:S01]  /*4a40*/  LDC R209, c[0x0][0x370] ;  /* 0x0000dc00ffd17b82 */ /* 0x000e620000000800 */
[----:B------:R-:W-:Y:S01]  /*4a50*/  ULEA UR37, UR38, UR37, 0x18 ;  /* 0x0000002526257291 */ /* 0x000fe2000f8ec0ff */
[----:B------:R-:W-:Y:S01]  /*4a60*/  LOP3.LUT P0, R7, R5, 0x40, RZ, 0xc0, !PT ;  /* 0x0000004005077812 */ /* 0x000fe2000780c0ff */
[----:B------:R-:W-:Y:S01]  /*4a70*/  IMAD.MOV.U32 R99, RZ, RZ, RZ ;  /* 0x000000ffff637224 */ /* 0x000fe200078e00ff */
[----:B------:R-:W-:Y:S01]  /*4a80*/  LOP3.LUT R2, R2, 0x600000, RZ, 0xc0, !PT ;  /* 0x0060000002027812 */ /* 0x000fe200078ec0ff */
[----:B------:R-:W-:Y:S01]  /*4a90*/  IMAD.MOV.U32 R216, RZ, RZ, RZ ;  /* 0x000000ffffd87224 */ /* 0x000fe200078e00ff */
[----:B------:R-:W-:-:S02]  /*4aa0*/  LOP3.LUT R210, R7, 0x8, R210, 0xf8, !PT ;  /* 0x0000000807d27812 */ /* 0x000fc400078ef8d2 */
[----:B------:R-:W-:Y:S01]  /*4ab0*/  CS2R R214, SRZ ;  /* 0x0000000000d67805 */ /* 0x000fe2000001ff00 */
[----:B------:R-:W2:Y:S01]  /*4ac0*/  LDC R94, c[0x0][0xb0c] ;  /* 0x0002c300ff5e7b82 */ /* 0x000ea20000000800 */
[----:B------:R-:W-:Y:S01]  /*4ad0*/  P2R R212, PR, RZ, 0x1 ;  /* 0x00000001ffd47803 */ /* 0x000fe20000000000 */
[----:B------:R-:W4:Y:S01]  /*4ae0*/  LDCU.64 UR48, c[0x0][0x348] ;  /* 0x00006900ff3077ac */ /* 0x000f220008000a00 */
[----:B------:R-:W-:Y:S02]  /*4af0*/  LOP3.LUT R210, R210, 0x7b0, R5, 0xf8, !PT ;  /* 0x000007b0d2d27812 */ /* 0x000fe400078ef805 */
[----:B------:R-:W-:Y:S01]  /*4b00*/  LOP3.LUT R218, R218, 0x60, RZ, 0xc0, !PT ;  /* 0x00000060dada7812 */ /* 0x000fe200078ec0ff */
[----:B------:R-:W1:Y:S02]  /*4b10*/  LDCU.64 UR40, c[0x0][0x888] ;  /* 0x00011100ff2877ac */ /* 0x000e640008000a00 */
[----:B------:R-:W1:Y:S01]  /*4b20*/  LDC R207, c[0x0][0xb20] ;  /* 0x0002c800ffcf7b82 */ /* 0x000e620000000800 */
[----:B------:R-:W3:Y:S01]  /*4b30*/  LDS R3, [UR37+0x110] ;  /* 0x00011025ff037984 */ /* 0x000ee20008000800 */
[----:B------:R-:W-:Y:S01]  /*4b40*/  UIADD3 UR44, UPT, UPT, UR37, 0x200, URZ ;  /* 0x00000200252c7890 */ /* 0x000fe2000fffe0ff */
[----:B------:R-:W-:Y:S01]  /*4b50*/  UMOV UR39, URZ ;  /* 0x000000ff00277c82 */ /* 0x000fe20008000000 */
[----:B------:R-:W-:-:S04]  /*4b60*/  UMOV UR43, URZ ;  /* 0x000000ff002b7c82 */ /* 0x000fc80008000000 */
[----:B------:R-:W1:Y:S08]  /*4b70*/  LDC R93, c[0x0][0xb30] ;  /* 0x0002cc00ff5d7b82 */ /* 0x000e700000000800 */
[----:B------:R-:W1:Y:S08]  /*4b80*/  LDC.64 R192, c[0x0][0xb10] ;  /* 0x0002c400ffc07b82 */ /* 0x000e700000000a00 */
[----:B------:R-:W1:Y:S08]  /*4b90*/  LDC.64 R90, c[0x0][0xb18] ;  /* 0x0002c600ff5a7b82 */ /* 0x000e700000000a00 */
[----:B------:R-:W1:Y:S08]  /*4ba0*/  LDC.64 R188, c[0x0][0x888] ;  /* 0x00022200ffbc7b82 */ /* 0x000e700000000a00 */
[----:B------:R-:W1:Y:S01]  /*4bb0*/  LDC.64 R88, c[0x0][0xb28] ;  /* 0x0002ca00ff587b82 */ /* 0x000e620000000a00 */
[----:B---3--:R-:W-:-:S07]  /*4bc0*/  IMAD.IADD R2, R3, 0x1, R2 ;  /* 0x0000000103027824 */ /* 0x008fce00078e0202 */
[----:B------:R-:W3:Y:S08]  /*4bd0*/  LDC.64 R190, c[0x0][0x890] ;  /* 0x00022400ffbe7b82 */ /* 0x000ef00000000a00 */
[----:B------:R-:W1:Y:S08]  /*4be0*/  LDC.64 R186, c[0x0][0x8b0] ;  /* 0x00022c00ffba7b82 */ /* 0x000e700000000a00 */
[----:B------:R-:W1:Y:S08]  /*4bf0*/  LDC.64 R184, c[0x0][0x8a8] ;  /* 0x00022a00ffb87b82 */ /* 0x000e700000000a00 */
[----:B--2-4-:R-:W1:Y:S02]  /*4c00*/  LDC R208, c[0x0][0x374] ;  /* 0x0000dd00ffd07b82 */ /* 0x014e640000000800 */
.L_x_100:
[----:B------:R-:W-:Y:S02]  /*4c10*/  LEA R0, R221, UR37, 0x3 ;  /* 0x00000025dd007c11 */ /* 0x000fe4000f8e18ff */
[----:B------:R-:W-:Y:S02]  /*4c20*/  SHF.L.U32 R3, R215, 0x1f, RZ ;  /* 0x0000001fd7037819 */ /* 0x000fe400000006ff */
[----:B------:R-:W-:Y:S02]  /*4c30*/  LEA R16, R221, UR37, 0x4 ;  /* 0x00000025dd107c11 */ /* 0x000fe4000f8e20ff */
[----:B------:R-:W2:Y:S02]  /*4c40*/  SYNCS.PHASECHK.TRANS64.TRYWAIT P0, [R0+URZ+0x60], R3 ;  /* 0x00006003000075a7 */ /* 0x000ea400080011ff */
[----:B-12---:R-:W-:Y:S05]  /*4c50*/  @!P0 BRA `(.L_x_77) ;  /* 0x0000003400ec8947 */ /* 0x006fea0003800000 */
.L_x_136:
[----:B------:R-:W4:Y:S01]  /*4c60*/  LDC.64 R14, c[0x0][0xb10] ;  /* 0x0002c400ff0e7b82 */ /* 0x000f220000000a00 */
[----:B------:R-:W3:Y:S01]  /*4c70*/  LDS.128 R16, [R16+0xf0] ;  /* 0x0000f00010107984 */ /* 0x000ee20000000c00 */
[----:B-1----:R-:W-:Y:S01]  /*4c80*/  ISETP.NE.AND P1, PT, R93, 0x1, PT ;  /* 0x000000015d00780c */ /* 0x002fe20003f25270 */
[----:B--2---:R-:W-:Y:S01]  /*4c90*/  VIADD R0, R0, 0x70 ;  /* 0x0000007000007836 */ /* 0x004fe20000000000 */
[----:B------:R-:W-:Y:S04]  /*4ca0*/  ISETP.GE.AND P0, PT, R92, 0x1, PT ;  /* 0x000000015c00780c */ /* 0x000fe80003f06270 */
[----:B------:R-:W1:Y:S01]  /*4cb0*/  LDC.64 R12, c[0x0][0xb18] ;  /* 0x0002c600ff0c7b82 */ /* 0x000e620000000a00 */
[----:B------:R-:W-:Y:S01]  /*4cc0*/  PRMT R0, RZ, 0x654, R0 ;  /* 0x00000654ff007816 */ /* 0x000fe20000000000 */
[----:B------:R-:W-:Y:S01]  /*4cd0*/  @!PT LDS RZ, [RZ] ;  /* 0x00000000fffff984 */ /* 0x000fe20000000800 */
[----:B------:R-:W-:Y:S01]  /*4ce0*/  @!PT LDS RZ, [RZ] ;  /* 0x00000000fffff984 */ /* 0x000fe20000000800 */
[----:B------:R-:W-:Y:S01]  /*4cf0*/  @!PT LDS RZ, [RZ] ;  /* 0x00000000fffff984 */ /* 0x000fe20000000800 */
[----:B------:R-:W-:Y:S01]  /*4d00*/  @!PT LDS RZ, [RZ] ;  /* 0x00000000fffff984 */ /* 0x000fe20000000800 */
[----:B------:R2:W-:Y:S06]  /*4d10*/  MEMBAR.ALL.CTA ;  /* 0x0000000000007992 */ /* 0x0005ec0000008000 */
[----:B--2---:R-:W2:Y:S01]  /*4d20*/  FENCE.VIEW.ASYNC.S ;  /* 0x00000000000073c6 */ /* 0x004ea20000000000 */
[----:B------:R-:W1:Y:S08]  /*4d30*/  @!P1 LDC R11, c[0x0][0xb20] ;  /* 0x0002c800ff0b9b82 */ /* 0x000e700000000800 */
[----:B------:R-:W1:Y:S01]  /*4d40*/  @!P1 LDC R10, c[0x0][0xb0c] ;  /* 0x0002c300ff0a9b82 */ /* 0x000e620000000800 */
[----:B--2---:R2:W-:Y:S01]  /*4d50*/  SYNCS.ARRIVE.TRANS64.RED.A1T0 RZ, [R0+URZ], RZ ;  /* 0x000000ff00ff79a7 */ /* 0x0045e200081004ff */
[----:B---3--:R-:W-:Y:S04]  /*4d60*/  LOP3.LUT P4, RZ, R18, 0x1, RZ, 0xc0, !PT ;  /* 0x0000000112ff7812 */ /* 0x008fe8000788c0ff */
[----:B------:R-:W-:Y:S09]  /*4d70*/  P2R R219, PR, RZ, 0x10 ;  /* 0x00000010ffdb7803 */ /* 0x000ff20000000000 */
[----:B------:R-:W-:Y:S02]  /*4d80*/  @P4 MOV R97, R16 ;  /* 0x0000001000614202 */ /* 0x000fe40000000f00 */
[----:B------:R-:W-:Y:S01]  /*4d90*/  @P4 LOP3.LUT R95, R17, 0xffff, RZ, 0xc0, !PT ;  /* 0x0000ffff115f4812 */ /* 0x000fe200078ec0ff */
[----:B--2-4-:R-:W-:Y:S06]  /*4da0*/  @!P0 BRA `(.L_x_78) ;  /* 0x0000000000a48947 */ /* 0x014fec0003800000 */
[----:B------:R-:W-:Y:S01]  /*4db0*/  IMAD.HI.U32 R22, R208, R91, RZ ;  /* 0x0000005bd0167227 */ /* 0x000fe200078e00ff */
[----:B------:R-:W-:Y:S02]  /*4dc0*/  ISETP.NE.AND P0, PT, R90, 0x1, PT ;  /* 0x000000015a00780c */ /* 0x000fe40003f05270 */
[----:B------:R-:W-:Y:S01]  /*4dd0*/  ISETP.NE.AND P2, PT, R92, 0x1, PT ;  /* 0x000000015c00780c */ /* 0x000fe20003f45270 */
[-C--:B------:R-:W-:Y:S01]  /*4de0*/  IMAD.HI.U32 R20, R209, R192.reuse, RZ ;  /* 0x000000c0d1147227 */ /* 0x080fe200078e00ff */
[----:B------:R-:W-:Y:S02]  /*4df0*/  SHF.R.U32.HI R21, RZ, R207, R22 ;  /* 0x000000cfff157219 */ /* 0x000fe40000011616 */
[----:B------:R-:W-:Y:S01]  /*4e00*/  ISETP.NE.AND P3, PT, R94, 0x1, PT ;  /* 0x000000015e00780c */ /* 0x000fe20003f65270 */
[----:B------:R-:W-:Y:S01]  /*4e10*/  IMAD.HI.U32 R26, R95, R91, RZ ;  /* 0x0000005b5f1a7227 */ /* 0x000fe200078e00ff */
[----:B------:R-:W-:Y:S02]  /*4e20*/  SHF.R.U32.HI R20, RZ, R193, R20 ;  /* 0x000000c1ff147219 */ /* 0x000fe40000011614 */
[----:B------:R-:W-:Y:S01]  /*4e30*/  SEL R3, R208, R21, !P0 ;  /* 0x00000015d0037207 */ /* 0x000fe20004000000 */
[----:B------:R-:W-:Y:S01]  /*4e40*/  IMAD.HI.U32 R24, R97, R192, RZ ;  /* 0x000000c061187227 */ /* 0x000fe200078e00ff */
[----:B------:R-:W-:Y:S03]  /*4e50*/  SEL R7, R209, R20, !P3 ;  /* 0x00000014d1077207 */ /* 0x000fe60005800000 */
[-C--:B------:R-:W-:Y:S01]  /*4e60*/  IMAD.HI.U32 R20, R3, R88.reuse, RZ ;  /* 0x0000005803147227 */ /* 0x080fe200078e00ff */
[----:B------:R-:W-:Y:S03]  /*4e70*/  SHF.R.U32.HI R24, RZ, R193, R24 ;  /* 0x000000c1ff187219 */ /* 0x000fe60000011618 */
[----:B------:R-:W-:Y:S01]  /*4e80*/  IMAD.HI.U32 R22, R7, R88, RZ ;  /* 0x0000005807167227 */ /* 0x000fe200078e00ff */
[----:B------:R-:W-:Y:S02]  /*4e90*/  @P2 SHF.R.U32.HI R3, RZ, R89, R20 ;  /* 0x00000059ff032219 */ /* 0x000fe40000011614 */
[----:B------:R-:W-:Y:S02]  /*4ea0*/  SHF.R.U32.HI R20, RZ, R207, R26 ;  /* 0x000000cfff147219 */ /* 0x000fe4000001161a */
[----:B------:R-:W-:Y:S01]  /*4eb0*/  @P2 SHF.R.U32.HI R7, RZ, R89, R22 ;  /* 0x00000059ff072219 */ /* 0x000fe20000011616 */
[C---:B------:R-:W-:Y:S01]  /*4ec0*/  IMAD R4, R92.reuse, R3, RZ ;  /* 0x000000035c047224 */ /* 0x040fe200078e02ff */
[----:B------:R-:W-:Y:S02]  /*4ed0*/  SEL R5, R95, R20, !P0 ;  /* 0x000000145f057207 */ /* 0x000fe40004000000 */
[----:B------:R-:W-:Y:S01]  /*4ee0*/  SEL R3, R97, R24, !P3 ;  /* 0x0000001861037207 */ /* 0x000fe20005800000 */
[----:B------:R-:W-:Y:S01]  /*4ef0*/  IMAD R6, R92, R7, RZ ;  /* 0x000000075c067224 */ /* 0x000fe200078e02ff */
[C---:B------:R-:W-:Y:S01]  /*4f00*/  ISETP.GE.AND P0, PT, R5.reuse, R4, PT ;  /* 0x000000040500720c */ /* 0x040fe20003f06270 */
[----:B------:R-:W-:Y:S03]  /*4f10*/  IMAD.HI.U32 R8, R5, R88, RZ ;  /* 0x0000005805087227 */ /* 0x000fe600078e00ff */
[----:B------:R-:W-:Y:S01]  /*4f20*/  ISETP.GE.OR P0, PT, R3, R6, P0 ;  /* 0x000000060300720c */ /* 0x000fe20000706670 */
[----:B------:R-:W-:Y:S01]  /*4f30*/  IMAD.MOV R6, RZ, RZ, -R3 ;  /* 0x000000ffff067224 */ /* 0x000fe200078e0a03 */
[-C--:B------:R-:W-:Y:S03]  /*4f40*/  SHF.R.U32.HI R8, RZ, R89.reuse, R8 ;  /* 0x00000059ff087219 */ /* 0x080fe60000011608 */
[----:B------:R-:W-:Y:S01]  /*4f50*/  IMAD R97, R94, R6, R97 ;  /* 0x000000065e617224 */ /* 0x000fe200078e0261 */
[----:B------:R-:W-:Y:S05]  /*4f60*/  SEL R9, R5, R8, !P2 ;  /* 0x0000000805097207 */ /* 0x000fea0005000000 */
[----:B------:R-:W-:Y:S02]  /*4f70*/  IMAD.MOV R8, RZ, RZ, -R9 ;  /* 0x000000ffff087224 */ /* 0x000fe400078e0a09 */
[C---:B------:R-:W-:Y:S04]  /*4f80*/  @!P0 IMAD.HI.U32 R4, R3.reuse, R88, RZ ;  /* 0x0000005803048227 */ /* 0x040fe800078e00ff */
[----:B------:R-:W-:Y:S01]  /*4f90*/  IMAD R8, R92, R8, R5 ;  /* 0x000000085c087224 */ /* 0x000fe200078e0205 */
[----:B------:R-:W-:Y:S04]  /*4fa0*/  @!P0 SHF.R.U32.HI R4, RZ, R89, R4 ;  /* 0x00000059ff048219 */ /* 0x000fe80000011604 */
[----:B------:R-:W-:Y:S02]  /*4fb0*/  @!P0 SEL R0, R3, R4, !P2 ;  /* 0x0000000403008207 */ /* 0x000fe40005000000 */
[----:B------:R-:W-:Y:S02]  /*4fc0*/  IADD3 R4, PT, PT, -R5, RZ, RZ ;  /* 0x000000ff05047210 */ /* 0x000fe40007ffe1ff */
[----:B------:R-:W-:Y:S01]  /*4fd0*/  @!P0 IADD3 R9, PT, PT, R9, -R0, RZ ;  /* 0x8000000009098210 */ /* 0x000fe20007ffe0ff */
[----:B------:R-:W-:Y:S02]  /*4fe0*/  @!P0 IMAD R0, R7, R8, R0 ;  /* 0x0000000807008224 */ /* 0x000fe400078e0200 */
[----:B------:R-:W-:Y:S02]  /*4ff0*/  IMAD R95, R90, R4, R95 ;  /* 0x000000045a5f7224 */ /* 0x000fe400078e025f */
[----:B------:R-:W-:Y:S02]  /*5000*/  @!P0 IMAD R5, R9, R92, R3 ;  /* 0x0000005c09058224 */ /* 0x000fe400078e0203 */
[----:B------:R-:W-:Y:S04]  /*5010*/  @!P0 IMAD.MOV.U32 R3, RZ, RZ, R0 ;  /* 0x000000ffff038224 */ /* 0x000fe800078e0000 */
[----:B------:R-:W-:Y:S02]  /*5020*/  IMAD R97, R3, R94, R97 ;  /* 0x0000005e03617224 */ /* 0x000fe400078e0261 */
[----:B------:R-:W-:Y:S07]  /*5030*/  IMAD R95, R5, R90, R95 ;  /* 0x0000005a055f7224 */ /* 0x000fee00078e025f */
.L_x_78:
[----:B-1----:R-:W-:Y:S01]  /*5040*/  @!P1 IMAD.HI.U32 R4, R95, R13, RZ ;  /* 0x0000000d5f049227 */ /* 0x002fe200078e00ff */
[----:B------:R-:W-:Y:S01]  /*5050*/  @!P1 ISETP.NE.AND P0, PT, R12, 0x1, PT ;  /* 0x000000010c00980c */ /* 0x000fe20003f05270 */
[----:B------:R-:W-:Y:S01]  /*5060*/  ULOP3.LUT UP0, URZ, UR44, 0x90, URZ, 0xc0, !UPT ;  /* 0x000000902cff7892 */ /* 0x000fe2000f80c0ff */
[----:B------:R-:W-:Y:S01]  /*5070*/  @!P1 ISETP.NE.AND P2, PT, R10, 0x1, PT ;  /* 0x000000010a00980c */ /* 0x000fe20003f45270 */
[----:B------:R-:W-:Y:S01]  /*5080*/  @!P1 IMAD.HI.U32 R0, R97, R14, RZ ;  /* 0x0000000e61009227 */ /* 0x000fe200078e00ff */
[----:B------:R-:W-:Y:S02]  /*5090*/  @!P1 SHF.R.U32.HI R4, RZ, R11, R4 ;  /* 0x0000000bff049219 */ /* 0x000fe40000011604 */
[----:B------:R-:W-:Y:S01]  /*50a0*/  @P4 SHF.R.U32.HI R213, RZ, 0x10, R17 ;  /* 0x00000010ffd54819 */ /* 0x000fe20000011611 */
[----:B------:R-:W-:Y:S01]  /*50b0*/  VIADD R221, R221, 0x1 ;  /* 0x00000001dddd7836 */ /* 0x000fe20000000000 */
[----:B------:R-:W-:Y:S02]  /*50c0*/  @!P1 SHF.R.U32.HI R0, RZ, R15, R0 ;  /* 0x0000000fff009219 */ /* 0x000fe40000011600 */
[----:B------:R-:W-:Y:S02]  /*50d0*/  @!P1 SEL R3, R95, R4, !P0 ;  /* 0x000000045f039207 */ /* 0x000fe40004000000 */
[----:B------:R-:W-:Y:S05]  /*50e0*/  @!P1 SEL R4, R97, R0, !P2 ;  /* 0x0000000061049207 */ /* 0x000fea0005000000 */
[----:B------:R-:W-:Y:S02]  /*50f0*/  @!P1 IMAD.IADD R0, R3, 0x1, -R4 ;  /* 0x0000000103009824 */ /* 0x000fe400078e0a04 */
[----:B------:R-:W-:Y:S02]  /*5100*/  @!P1 IMAD.IADD R3, R4, 0x1, -R3 ;  /* 0x0000000104039824 */ /* 0x000fe400078e0a03 */
[----:B------:R-:W-:Y:S02]  /*5110*/  @!P1 IMAD R97, R0, R10, R97 ;  /* 0x0000000a00619224 */ /* 0x000fe400078e0261 */
[----:B------:R-:W-:Y:S01]  /*5120*/  @!P1 IMAD R95, R3, R12, R95 ;  /* 0x0000000c035f9224 */ /* 0x000fe200078e025f */
[----:B------:R-:W-:Y:S06]  /*5130*/  BRA.U !UP0, `(.L_x_79) ;  /* 0x00000001087c7547 */ /* 0x000fec000b800000 */
[----:B------:R-:W1:Y:S01]  /*5140*/  LDCU.64 UR8, c[0x4][0x80] ;  /* 0x01001000ff0877ac */ /* 0x000e620008000a00 */
[----:B------:R-:W-:Y:S01]  /*5150*/  MOV R16, 0x0 ;  /* 0x0000000000107802 */ /* 0x000fe20000000f00 */
[----:B------:R-:W-:Y:S02]  /*5160*/  HFMA2 R12, -RZ, RZ, 0, 5.9604644775390625e-08 ;  /* 0x00000001ff0c7431 */ /* 0x000fe400000001ff */
[----:B------:R-:W-:Y:S01]  /*5170*/  IMAD.MOV.U32 R8, RZ, RZ, 0x70 ;  /* 0x00000070ff087424 */ /* 0x000fe200078e00ff */
[----:B------:R2:W3:Y:S01]  /*5180*/  LDC.64 R14, c[0x4][R16] ;  /* 0x01000000100e7b82 */ /* 0x0004e20000000a00 */
[----:B------:R-:W4:Y:S01]  /*5190*/  LDCU.64 UR6, c[0x4][0x88] ;  /* 0x01001100ff0677ac */ /* 0x000f220008000a00 */
[----:B------:R-:W-:Y:S01]  /*51a0*/  IMAD.MOV.U32 R13, RZ, RZ, RZ ;  /* 0x000000ffff0d7224 */ /* 0x000fe200078e00ff */
[----:B------:R-:W2:Y:S01]  /*51b0*/  LDCU.64 UR4, c[0x4][0x8] ;  /* 0x01000100ff0477ac */ /* 0x000ea20008000a00 */
[----:B-1----:R-:W-:Y:S01]  /*51c0*/  MOV R5, UR9 ;  /* 0x0000000900057c02 */ /* 0x002fe20008000f00 */
[----:B------:R-:W-:Y:S01]  /*51d0*/  IMAD.U32 R4, RZ, RZ, UR8 ;  /* 0x00000008ff047e24 */ /* 0x000fe2000f8e00ff */
[----:B----4-:R-:W-:Y:S01]  /*51e0*/  MOV R7, UR7 ;  /* 0x0000000700077c02 */ /* 0x010fe20008000f00 */
[----:B------:R-:W-:Y:S01]  /*51f0*/  IMAD.U32 R6, RZ, RZ, UR6 ;  /* 0x00000006ff067e24 */ /* 0x000fe2000f8e00ff */
[----:B--2---:R-:W-:Y:S01]  /*5200*/  MOV R11, UR5 ;  /* 0x00000005000b7c02 */ /* 0x004fe20008000f00 */
[----:B------:R-:W-:Y:S02]  /*5210*/  IMAD.U32 R10, RZ, RZ, UR4 ;  /* 0x00000004ff0a7e24 */ /* 0x000fe4000f8e00ff */
[----:B------:R-:W-:Y:S07]  /*5220*/  LEPC R20, `(.L_x_80) ;  /* 0x000000001014794e */ /* 0x000fee0000000000 */
[----:B---3-5:R-:W-:Y:S05]  /*5230*/  CALL.ABS.NOINC R14 ;  /* 0x000000000e007343 */ /* 0x028fea0003c00000 */
.L_x_80:
[----:B------:R-:W1:Y:S01]  /*5240*/  LDCU.64 UR8, c[0x4][0x80] ;  /* 0x01001000ff0877ac */ /* 0x000e620008000a00 */
[----:B------:R-:W2:Y:S01]  /*5250*/  LDC.64 R16, c[0x4][R16] ;  /* 0x0100000010107b82 */ /* 0x000ea20000000a00 */
[----:B------:R-:W-:Y:S02]  /*5260*/  HFMA2 R12, -RZ, RZ, 0, 5.9604644775390625e-08 ;  /* 0x00000001ff0c7431 */ /* 0x000fe400000001ff */
[----:B------:R-:W-:Y:S02]  /*5270*/  IMAD.MOV.U32 R8, RZ, RZ, 0x70 ;  /* 0x00000070ff087424 */ /* 0x000fe400078e00ff */
[----:B------:R-:W-:Y:S01]  /*5280*/  IMAD.MOV.U32 R13, RZ, RZ, RZ ;  /* 0x000000ffff0d7224 */ /* 0x000fe200078e00ff */
[----:B------:R-:W3:Y:S01]  /*5290*/  LDCU.64 UR6, c[0x4][0x88] ;  /* 0x01001100ff0677ac */ /* 0x000ee20008000a00 */
[----:B------:R-:W4:Y:S01]  /*52a0*/  LDCU.64 UR4, c[0x4][0x8] ;  /* 0x01000100ff0477ac */ /* 0x000f220008000a00 */
[----:B-1----:R-:W-:Y:S02]  /*52b0*/  MOV R4, UR8 ;  /* 0x0000000800047c02 */ /* 0x002fe40008000f00 */
[----:B------:R-:W-:Y:S02]  /*52c0*/  MOV R5, UR9 ;  /* 0x0000000900057c02 */ /* 0x000fe40008000f00 */
[----:B---3--:R-:W-:Y:S01]  /*52d0*/  MOV R7, UR7 ;  /* 0x0000000700077c02 */ /* 0x008fe20008000f00 */
[----:B------:R-:W-:Y:S01]  /*52e0*/  IMAD.U32 R6, RZ, RZ, UR6 ;  /* 0x00000006ff067e24 */ /* 0x000fe2000f8e00ff */
[----:B----4-:R-:W-:Y:S01]  /*52f0*/  MOV R11, UR5 ;  /* 0x00000005000b7c02 */ /* 0x010fe20008000f00 */
[----:B------:R-:W-:Y:S02]  /*5300*/  IMAD.U32 R10, RZ, RZ, UR4 ;  /* 0x00000004ff0a7e24 */ /* 0x000fe4000f8e00ff */
[----:B------:R-:W-:Y:S07]  /*5310*/  LEPC R20, `(.L_x_79) ;  /* 0x000000001014794e */ /* 0x000fee0000000000 */
[----:B--2---:R-:W-:Y:S05]  /*5320*/  CALL.ABS.NOINC R16 ;  /* 0x0000000010007343 */ /* 0x004fea0003c00000 */
.L_x_79:
[----:B------:R-:W-:Y:S01]  /*5330*/  ISETP.NE.U32.AND P1, PT, R190, RZ, PT ;  /* 0x000000ffbe00720c */ /* 0x000fe20003f25070 */
[----:B------:R-:W-:Y:S01]  /*5340*/  UISETP.NE.AND UP1, UPT, UR42, URZ, UPT ;  /* 0x000000ff2a00728c */ /* 0x000fe2000bf25270 */
[----:B------:R-:W-:Y:S02]  /*5350*/  ISETP.NE.U32.AND P4, PT, R186, RZ, PT ;  /* 0x000000ffba00720c */ /* 0x000fe40003f85070 */
[----:B------:R-:W-:Y:S02]  /*5360*/  ISETP.NE.AND.EX P1, PT, R191, RZ, PT, P1 ;  /* 0x000000ffbf00720c */ /* 0x000fe40003f25310 */
[----:B------:R-:W-:Y:S02]  /*5370*/  PLOP3.LUT P2, PT, PT, PT, PT, 0x8, 0x80 ;  /* 0x000000000080781c */ /* 0x000fe40003f4e170 */
[----:B------:R-:W-:Y:S02]  /*5380*/  PLOP3.LUT P0, PT, PT, PT, UP1, 0x80, 0x8 ;  /* 0x000000000008781c */ /* 0x000fe40003f0f018 */
[----:B------:R-:W-:Y:S02]  /*5390*/  ISETP.NE.AND.EX P4, PT, R187, RZ, PT, P4 ;  /* 0x000000ffbb00720c */ /* 0x000fe40003f85340 */
[----:B------:R-:W1:Y:S09]  /*53a0*/  @UP1 LDCU.64 UR4, c[0x0][0x888] ;  /* 0x00011100ff0417ac */ /* 0x000e720008000a00 */
[----:B------:R-:W-:Y:S01]  /*53b0*/  @P0 PLOP3.LUT P2, PT, P1, PT, PT, 0x80, 0x8 ;  /* 0x000000000008081c */ /* 0x000fe20000f4f070 */
[----:B-1----:R-:W-:Y:S04]  /*53c0*/  @UP1 UISETP.NE.U32.AND UP0, UPT, UR4, URZ, UPT ;  /* 0x000000ff0400128c */ /* 0x002fe8000bf05070 */
[----:B------:R-:W-:Y:S04]  /*53d0*/  @UP1 UISETP.NE.AND.EX UP0, UPT, UR5, URZ, UPT, UP0 ;  /* 0x000000ff0500128c */ /* 0x000fe8000bf05300 */
[----:B------:R-:W-:Y:S01]  /*53e0*/  @UP1 USEL UR4, URZ, 0xffffffff, UP0 ;  /* 0xffffffffff041887 */ /* 0x000fe20008000000 */
[----:B------:R-:W-:Y:S11]  /*53f0*/  @!P1 BRA `(.L_x_81) ;  /* 0x00000000002c9947 */ /* 0x000ff60003800000 */
[----:B------:R-:W-:Y:S01]  /*5400*/  ISETP.NE.U32.AND P3, PT, R188, RZ, PT ;  /* 0x000000ffbc00720c */ /* 0x000fe20003f65070 */
[----:B------:R-:W-:Y:S03]  /*5410*/  IMAD.MOV.U32 R206, RZ, RZ, 0x1 ;  /* 0x00000001ffce7424 */ /* 0x000fe600078e00ff */
[----:B------:R-:W-:Y:S11]  /*5420*/  ISETP.NE.AND.EX P3, PT, R189, RZ, PT, P3 ;  /* 0x000000ffbd00720c */ /* 0x000ff60003f65330 */
[----:B------:R-:W-:Y:S02]  /*5430*/  @!UPT UIADD3 URZ, UPT, UPT, URZ, URZ, URZ ;  /* 0x000000fffffff290 */ /* 0x000fe4000fffe0ff */
[----:B------:R-:W1:Y:S01]  /*5440*/  @P3 LDC.64 R4, c[0x0][0x888] ;  /* 0x00022200ff043b82 */ /* 0x000e620000000a00 */
[----:B------:R-:W-:Y:S04]  /*5450*/  @P3 IMAD R0, R190, UR36, RZ ;  /* 0x00000024be003c24 */ /* 0x000fe8000f8e02ff */
[----:B-1----:R-:W-:Y:S04]  /*5460*/  @P3 IMAD.WIDE R4, R0, 0x4, R4 ;  /* 0x0000000400043825 */ /* 0x002fe800078e0204 */
[----:B------:R-:W-:Y:S01]  /*5470*/  HFMA2 R0, -RZ, RZ, 0, 5.9604644775390625e-08 ;  /* 0x00000001ff007431 */ /* 0x000fe200000001ff */
[----:B-----5:R1:W5:Y:S04]  /*5480*/  @P3 LDG.E R101, desc[UR46][R4.64] ;  /* 0x0000002e04653981 */ /* 0x020368000c1e1900 */
[----:B------:R-:W-:Y:S01]  /*5490*/  @!P3 PRMT R206, R0, 0x7610, R206 ;  /* 0x0000761000ceb816 */ /* 0x000fe200000000ce */
[----:B-1----:R-:W2:Y:S06]  /*54a0*/  @!P3 LDC R101, c[0x0][0x880] ;  /* 0x00022000ff65bb82 */ /* 0x002eac0000000800 */
.L_x_81:
[----:B------:R-:W-:Y:S05]  /*54b0*/  @!P4 BRA `(.L_x_82) ;  /* 0x000000000020c947 */ /* 0x000fea0003800000 */
[----:B------:R-:W-:Y:S04]  /*54c0*/  ISETP.NE.U32.AND P3, PT, R184, RZ, PT ;  /* 0x000000ffb800720c */ /* 0x000fe80003f65070 */
[----:B------:R-:W-:Y:S11]  /*54d0*/  ISETP.NE.AND.EX P3, PT, R185, RZ, PT, P3 ;  /* 0x000000ffb900720c */ /* 0x000ff60003f65330 */
[----:B------:R-:W-:Y:S02]  /*54e0*/  @!UPT UIADD3 URZ, UPT, UPT, URZ, URZ, URZ ;  /* 0x000000fffffff290 */ /* 0x000fe4000fffe0ff */
[----:B------:R-:W1:Y:S01]  /*54f0*/  @P3 LDC.64 R4, c[0x0][0x8a8] ;  /* 0x00022a00ff043b82 */ /* 0x000e620000000a00 */
[----:B------:R-:W-:Y:S04]  /*5500*/  @P3 IMAD R0, R186, UR36, RZ ;  /* 0x00000024ba003c24 */ /* 0x000fe8000f8e02ff */
[----:B-1----:R-:W-:Y:S05]  /*5510*/  @P3 IMAD.WIDE R4, R0, 0x4, R4 ;  /* 0x0000000400043825 */ /* 0x002fea00078e0204 */
[----:B-----5:R1:W5:Y:S02]  /*5520*/  @P3 LDG.E R96, desc[UR46][R4.64] ;  /* 0x0000002e04603981 */ /* 0x020364000c1e1900 */
[----:B-1----:R-:W3:Y:S02]  /*5530*/  @!P3 LDC R96, c[0x0][0x8a0] ;  /* 0x00022800ff60bb82 */ /* 0x002ee40000000800 */
.L_x_82:
[----:B--2--5:R-:W-:Y:S01]  /*5540*/  @P0 FSETP.NEU.AND P4, PT, R101, RZ, PT ;  /* 0x000000ff6500020b */ /* 0x024fe20003f8d000 */
[----:B------:R-:W-:Y:S01]  /*5550*/  IMAD.U32 R4, RZ, RZ, UR4 ;  /* 0x00000004ff047e24 */ /* 0x000fe2000f8e00ff */
[----:B------:R-:W-:Y:S01]  /*5560*/  @P0 LOP3.LUT P3, RZ, R206, 0xff, RZ, 0xc0, !PT ;  /* 0x000000ffceff0812 */ /* 0x000fe2000786c0ff */
[----:B------:R-:W-:Y:S01]  /*5570*/  BSSY B1, `(.L_x_83) ;  /* 0x0000063000017945 */ /* 0x000fe20003800000 */
[----:B------:R-:W-:Y:S02]  /*5580*/  @P0 SEL R5, RZ, 0xffffffff, P4 ;  /* 0xffffffffff050807 */ /* 0x000fe40002000000 */
[----:B------:R-:W-:Y:S02]  /*5590*/  CS2R R182, SRZ ;  /* 0x0000000000b67805 */ /* 0x000fe4000001ff00 */
[----:B------:R-:W-:Y:S02]  /*55a0*/  LEA R16, R99, UR37, 0x3 ;  /* 0x0000002563107c11 */ /* 0x000fe4000f8e18ff */
[----:B------:R-:W-:Y:S02]  /*55b0*/  CS2R R180, SRZ ;  /* 0x0000000000b47805 */ /* 0x000fe4000001ff00 */
[----:B------:R-:W-:Y:S02]  /*55c0*/  @P2 SEL R5, R4, R5, !P3 ;  /* 0x0000000504052207 */ /* 0x000fe40005800000 */
[----:B------:R-:W-:Y:S02]  /*55d0*/  CS2R R174, SRZ ;  /* 0x0000000000ae7805 */ /* 0x000fe4000001ff00 */
[----:B------:R-:W-:Y:S02]  /*55e0*/  LOP3.LUT R4, R217, 0x1, RZ, 0x3c, !PT ;  /* 0x00000001d9047812 */ /* 0x000fe400078e3cff */
[----:B------:R-:W-:Y:S02]  /*55f0*/  CS2R R172, SRZ ;  /* 0x0000000000ac7805 */ /* 0x000fe4000001ff00 */
[----:B------:R-:W-:Y:S02]  /*5600*/  @P0 LOP3.LUT R5, R5, 0x1, RZ, 0xc0, !PT ;  /* 0x0000000105050812 */ /* 0x000fe400078ec0ff */
[----:B------:R-:W-:Y:S02]  /*5610*/  CS2R R166, SRZ ;  /* 0x0000000000a67805 */ /* 0x000fe4000001ff00 */
[----:B------:R-:W-:Y:S02]  /*5620*/  SHF.L.U32 R3, R216, 0x1f, RZ ;  /* 0x0000001fd8037819 */ /* 0x000fe400000006ff */
[----:B------:R-:W-:Y:S02]  /*5630*/  CS2R R164, SRZ ;  /* 0x0000000000a47805 */ /* 0x000fe4000001ff00 */
[----:B------:R-:W-:Y:S01]  /*5640*/  ISETP.NE.U32.OR P5, PT, R5, 0x1, !P0 ;  /* 0x000000010500780c */ /* 0x000fe200047a5470 */
[----:B------:R-:W-:Y:S01]  /*5650*/  IMAD.U32 R5, RZ, RZ, UR39 ;  /* 0x00000027ff057e24 */ /* 0x000fe2000f8e00ff */
[----:B------:R-:W-:Y:S02]  /*5660*/  PLOP3.LUT P3, PT, PT, PT, PT, 0x8, 0x80 ;  /* 0x000000000080781c */ /* 0x000fe40003f6e170 */
[----:B------:R-:W-:Y:S02]  /*5670*/  CS2R R158, SRZ ;  /* 0x00000000009e7805 */ /* 0x000fe4000001ff00 */
[----:B------:R-:W-:Y:S01]  /*5680*/  P2R R222, PR, RZ, 0x20 ;  /* 0x00000020ffde7803 */ /* 0x000fe20000000000 */
[C---:B------:R-:W-:Y:S01]  /*5690*/  IMAD R220, R5.reuse, 0x2800, R210 ;  /* 0x0000280005dc7824 */ /* 0x040fe200078e02d2 */
[----:B------:R-:W-:Y:S02]  /*56a0*/  LEA R0, R5, UR37, 0x3 ;  /* 0x0000002505007c11 */ /* 0x000fe4000f8e18ff */
[----:B------:R-:W-:Y:S02]  /*56b0*/  CS2R R156, SRZ ;  /* 0x00000000009c7805 */ /* 0x000fe4000001ff00 */
[----:B------:R-:W-:Y:S02]  /*56c0*/  CS2R R150, SRZ ;  /* 0x0000000000967805 */ /* 0x000fe4000001ff00 */
[----:B------:R-:W-:Y:S02]  /*56d0*/  CS2R R148, SRZ ;  /* 0x0000000000947805 */ /* 0x000fe4000001ff00 */
[----:B------:R-:W-:Y:S02]  /*56e0*/  LEA R220, R220, UR37, 0x1 ;  /* 0x00000025dcdc7c11 */ /* 0x000fe4000f8e08ff */
[----:B------:R-:W-:Y:S02]  /*56f0*/  CS2R R142, SRZ ;  /* 0x00000000008e7805 */ /* 0x000fe4000001ff00 */
[----:B------:R-:W-:Y:S02]  /*5700*/  CS2R R140, SRZ ;  /* 0x00000000008c7805 */ /* 0x000fe4000001ff00 */
[----:B------:R-:W-:Y:S02]  /*5710*/  @P5 SHF.L.U32 R7, R4, 0x1f, RZ ;  /* 0x0000001f04075819 */ /* 0x000fe400000006ff */
[----:B------:R-:W-:Y:S02]  /*5720*/  CS2R R134, SRZ ;  /* 0x0000000000867805 */ /* 0x000fe4000001ff00 */
[----:B------:R-:W-:Y:S02]  /*5730*/  CS2R R132, SRZ ;  /* 0x0000000000847805 */ /* 0x000fe4000001ff00 */
[----:B------:R-:W-:Y:S01]  /*5740*/  CS2R R126, SRZ ;  /* 0x00000000007e7805 */ /* 0x000fe2000001ff00 */
[----:B------:R-:W1:Y:S01]  /*5750*/  @P5 SYNCS.PHASECHK.TRANS64.TRYWAIT P0, [R0+URZ+0x30], R7 ;  /* 0x00003007000055a7 */ /* 0x000e6200080011ff */
[----:B------:R-:W-:Y:S02]  /*5760*/  CS2R R124, SRZ ;  /* 0x00000000007c7805 */ /* 0x000fe4000001ff00 */
[----:B------:R-:W-:Y:S02]  /*5770*/  CS2R R118, SRZ ;  /* 0x0000000000767805 */ /* 0x000fe4000001ff00 */
[----:B------:R-:W-:Y:S02]  /*5780*/  CS2R R116, SRZ ;  /* 0x0000000000747805 */ /* 0x000fe4000001ff00 */
[----:B------:R-:W-:Y:S02]  /*5790*/  CS2R R110, SRZ ;  /* 0x00000000006e7805 */ /* 0x000fe4000001ff00 */
[----:B------:R-:W-:Y:S01]  /*57a0*/  CS2R R108, SRZ ;  /* 0x00000000006c7805 */ /* 0x000fe2000001ff00 */
[----:B------:R-:W-:Y:S01]  /*57b0*/  VIADD R196, R220, 0x200 ;  /* 0x00000200dcc47836 */ /* 0x000fe20000000000 */
[----:B------:R2:W4:Y:S01]  /*57c0*/  SYNCS.PHASECHK.TRANS64.TRYWAIT P2, [R16+URZ+0x80], R3 ;  /* 0x00008003100075a7 */ /* 0x00052200080411ff */
[----:B-1----:R-:W-:Y:S01]  /*57d0*/  @P5 PLOP3.LUT P3, PT, P0, PT, PT, 0x8, 0x80 ;  /* 0x000000000080581c */ /* 0x002fe2000076e170 */
[----:B------:R-:W-:Y:S01]  /*57e0*/  @!UPT UIADD3 URZ, UPT, UPT, URZ, URZ, URZ ;  /* 0x000000fffffff290 */ /* 0x000fe2000fffe0ff */
[----:B--2---:R-:W-:Y:S11]  /*57f0*/  @!P5 BRA `(.L_x_84) ;  /* 0x0000000000e8d947 */ /* 0x004ff60003800000 */
[----:B------:R-:W-:Y:S01]  /*5800*/  FSETP.NEU.AND P0, PT, R101, RZ, PT ;  /* 0x000000ff6500720b */ /* 0x000fe20003f0d000 */
[----:B------:R-:W-:Y:S03]  /*5810*/  BSSY B0, `(.L_x_85) ;  /* 0x000000d000007945 */ /* 0x000fe60003800000 */
[----:B------:R-:W-:Y:S02]  /*5820*/  SEL R5, RZ, 0xffffffff, P0 ;  /* 0xffffffffff057807 */ /* 0x000fe40000000000 */
[----:B------:R-:W-:Y:S04]  /*5830*/  ISETP.NE.U32.AND P0, PT, RZ, UR40, PT ;  /* 0x00000028ff007c0c */ /* 0x000fe8000bf05070 */
[----:B------:R-:W-:Y:S04]  /*5840*/  ISETP.NE.AND.EX P0, PT, RZ, UR41, PT, P0 ;  /* 0x00000029ff007c0c */ /* 0x000fe8000bf05300 */
[----:B------:R-:W-:Y:S02]  /*5850*/  SEL R6, RZ, 0xffffffff, P0 ;  /* 0xffffffffff067807 */ /* 0x000fe40000000000 */
[----:B------:R-:W-:Y:S04]  /*5860*/  LOP3.LUT P0, RZ, R206, 0xff, RZ, 0xc0, !PT ;  /* 0x000000ffceff7812 */ /* 0x000fe8000780c0ff */
[----:B------:R-:W-:Y:S02]  /*5870*/  @P1 SEL R5, R6, R5, !P0 ;  /* 0x0000000506051207 */ /* 0x000fe40004000000 */
[----:B------:R-:W-:Y:S02]  /*5880*/  PLOP3.LUT P0, PT, PT, PT, PT, 0x8, 0x80 ;  /* 0x000000000080781c */ /* 0x000fe40003f0e170 */
[----:B------:R-:W-:Y:S01]  /*5890*/  LOP3.LUT R5, R5, 0x1, RZ, 0xc0, !PT ;  /* 0x0000000105057812 */ /* 0x000fe200078ec0ff */
[----:B------:R-:W-:Y:S10]  /*58a0*/  @!P3 BRA `(.L_x_86) ;  /* 0x00000000000cb947 */ /* 0x000ff40003800000 */
[----:B------:R-:W-:Y:S04]  /*58b0*/  SHF.L.U32 R7, R4, 0x1f, RZ ;  /* 0x0000001f04077819 */ /* 0x000fe800000006ff */
[----:B------:R-:W1:Y:S02]  /*58c0*/  SYNCS.PHASECHK.TRANS64.TRYWAIT P1, [R0+URZ+0x30], R7 ;  /* 0x00003007000075a7 */ /* 0x000e6400080211ff */
[----:B-1----:R-:W-:Y:S05]  /*58d0*/  @!P1 BRA `(.L_x_87) ;  /* 0x0000002800e09947 */ /* 0x002fea0003800000 */
.L_x_86:
[----:B------:R-:W-:Y:S05]  /*58e0*/  BSYNC B0 ;  /* 0x0000000000007941 */ /* 0x000fea0003800000 */
.L_x_85:
[----:B------:R-:W-:Y:S02]  /*58f0*/  ISETP.NE.U32.AND P1, PT, R5, 0x1, PT ;  /* 0x000000010500780c */ /* 0x000fe40003f25070 */
[----:B------:R-:W-:Y:S02]  /*5900*/  CS2R R118, SRZ ;  /* 0x0000000000767805 */ /* 0x000fe4000001ff00 */
[----:B------:R-:W-:Y:S02]  /*5910*/  ISETP.NE.AND P3, PT, R212, RZ, PT ;  /* 0x000000ffd400720c */ /* 0x000fe40003f65270 */
[----:B------:R-:W-:Y:S02]  /*5920*/  CS2R R116, SRZ ;  /* 0x0000000000747805 */ /* 0x000fe4000001ff00 */
[----:B------:R-:W-:Y:S02]  /*5930*/  CS2R R134, SRZ ;  /* 0x0000000000867805 */ /* 0x000fe4000001ff00 */
[----:B------:R-:W-:Y:S02]  /*5940*/  CS2R R132, SRZ ;  /* 0x0000000000847805 */ /* 0x000fe4000001ff00 */
[----:B------:R-:W-:Y:S02]  /*5950*/  CS2R R150, SRZ ;  /* 0x0000000000967805 */ /* 0x000fe4000001ff00 */
[----:B------:R-:W-:Y:S02]  /*5960*/  CS2R R148, SRZ ;  /* 0x0000000000947805 */ /* 0x000fe4000001ff00 */
[----:B------:R-:W-:Y:S02]  /*5970*/  CS2R R166, SRZ ;  /* 0x0000000000a67805 */ /* 0x000fe4000001ff00 */
[----:B------:R-:W-:Y:S01]  /*5980*/  CS2R R164, SRZ ;  /* 0x0000000000a47805 */ /* 0x000fe2000001ff00 */
[----:B------:R-:W-:Y:S01]  /*5990*/  IMAD.MOV.U32 R183, RZ, RZ, RZ ;  /* 0x000000ffffb77224 */ /* 0x000fe200078e00ff */
[----:B------:R-:W-:Y:S02]  /*59a0*/  CS2R R180, SRZ ;  /* 0x0000000000b47805 */ /* 0x000fe4000001ff00 */
[----:B------:R-:W-:Y:S02]  /*59b0*/  CS2R R110, SRZ ;  /* 0x00000000006e7805 */ /* 0x000fe4000001ff00 */
[----:B------:R-:W-:Y:S02]  /*59c0*/  @P1 PLOP3.LUT P0, PT, P3, PT, PT, 0x80, 0x8 ;  /* 0x000000000008181c */ /* 0x000fe40001f0f070 */
[----:B------:R-:W-:Y:S02]  /*59d0*/  CS2R R108, SRZ ;  /* 0x00000000006c7805 */ /* 0x000fe4000001ff00 */
[----:B------:R-:W-:Y:S02]  /*59e0*/  CS2R R126, SRZ ;  /* 0x00000000007e7805 */ /* 0x000fe4000001ff00 */
[----:B------:R-:W-:Y:S02]  /*59f0*/  CS2R R124, SRZ ;  /* 0x00000000007c7805 */ /* 0x000fe4000001ff00 */
[----:B------:R-:W-:Y:S02]  /*5a00*/  CS2R R142, SRZ ;  /* 0x00000000008e7805 */ /* 0x000fe4000001ff00 */
[----:B------:R-:W-:Y:S02]  /*5a10*/  CS2R R140, SRZ ;  /* 0x00000000008c7805 */ /* 0x000fe4000001ff00 */
[----:B------:R-:W-:Y:S01]  /*5a20*/  CS2R R158, SRZ ;  /* 0x00000000009e7805 */ /* 0x000fe2000001ff00 */
[----:B------:R2:W2:Y:S01]  /*5a30*/  @P1 LDS.128 R108, [R220+0x200] ;  /* 0x00020000dc6c1984 */ /* 0x0004a20000000c00 */
[----:B------:R-:W-:Y:S02]  /*5a40*/  CS2R R156, SRZ ;  /* 0x00000000009c7805 */ /* 0x000fe4000001ff00 */
[----:B------:R-:W-:Y:S02]  /*5a50*/  CS2R R174, SRZ ;  /* 0x0000000000ae7805 */ /* 0x000fe4000001ff00 */
[----:B------:R-:W-:Y:S01]  /*5a60*/  CS2R R172, SRZ ;  /* 0x0000000000ac7805 */ /* 0x000fe2000001ff00 */
[----:B------:R2:W2:Y:S01]  /*5a70*/  @P1 LDS.128 R124, [R220+0x1200] ;  /* 0x00120000dc7c1984 */ /* 0x0004a20000000c00 */
[C---:B-1----:R-:W-:Y:S02]  /*5a80*/  @P1 VIADD R7, R220.reuse, 0x210 ;  /* 0x00000210dc071836 */ /* 0x042fe40000000000 */
[C---:B------:R-:W-:Y:S01]  /*5a90*/  @P1 VIADD R6, R220.reuse, 0x1210 ;  /* 0x00001210dc061836 */ /* 0x040fe20000000000 */
[----:B------:R1:W1:Y:S01]  /*5aa0*/  @P1 LDS.128 R140, [R220+0x2200] ;  /* 0x00220000dc8c1984 */ /* 0x0002620000000c00 */
[C---:B------:R-:W-:Y:S02]  /*5ab0*/  @P1 VIADD R5, R220.reuse, 0x2210 ;  /* 0x00002210dc051836 */ /* 0x040fe40000000000 */
[C---:B------:R-:W-:Y:S01]  /*5ac0*/  @P1 VIADD R4, R220.reuse, 0x3210 ;  /* 0x00003210dc041836 */ /* 0x040fe20000000000 */
[----:B------:R1:W1:Y:S01]  /*5ad0*/  @P1 LDS.128 R156, [R220+0x3200] ;  /* 0x00320000dc9c1984 */ /* 0x0002620000000c00 */
[----:B------:R-:W-:Y:S02]  /*5ae0*/  @P1 VIADD R0, R220, 0x4210 ;  /* 0x00004210dc001836 */ /* 0x000fe40000000000 */
[C---:B------:R-:W-:Y:S01]  /*5af0*/  @P0 VIADD R7, R196.reuse, 0xfffffff0 ;  /* 0xfffffff0c4070836 */ /* 0x040fe20000000000 */
[----:B------:R1:W1:Y:S01]  /*5b00*/  @P1 LDS.128 R172, [R220+0x4200] ;  /* 0x00420000dcac1984 */ /* 0x0002620000000c00 */
[C---:B------:R-:W-:Y:S02]  /*5b10*/  @P0 VIADD R6, R196.reuse, 0xff0 ;  /* 0x00000ff0c4060836 */ /* 0x040fe40000000000 */
[C---:B------:R-:W-:Y:S01]  /*5b20*/  @P0 VIADD R5, R196.reuse, 0x1ff0 ;  /* 0x00001ff0c4050836 */ /* 0x040fe20000000000 */
[----:B------:R1:W1:Y:S01]  /*5b30*/  @P1 LDS.128 R116, [R7] ;  /* 0x0000000007741984 */ /* 0x0002620000000c00 */
[C---:B------:R-:W-:Y:S02]  /*5b40*/  @P0 VIADD R4, R196.reuse, 0x2ff0 ;  /* 0x00002ff0c4040836 */ /* 0x040fe40000000000 */
[----:B------:R-:W-:Y:S01]  /*5b50*/  @P0 VIADD R0, R196, 0x3ff0 ;  /* 0x00003ff0c4000836 */ /* 0x000fe20000000000 */
[----:B------:R1:W1:Y:S04]  /*5b60*/  @P1 LDS.128 R132, [R6] ;  /* 0x0000000006841984 */ /* 0x0002680000000c00 */
[----:B------:R1:W1:Y:S04]  /*5b70*/  @P1 LDS.128 R148, [R5] ;  /* 0x0000000005941984 */ /* 0x0002680000000c00 */
[----:B------:R1:W1:Y:S04]  /*5b80*/  @P1 LDS.128 R164, [R4] ;  /* 0x0000000004a41984 */ /* 0x0002680000000c00 */
[----:B------:R1:W1:Y:S02]  /*5b90*/  @P1 LDS.128 R180, [R0] ;  /* 0x0000000000b41984 */ /* 0x0002640000000c00 */
.L_x_84:
[----:B------:R-:W-:Y:S05]  /*5ba0*/  BSYNC B1 ;  /* 0x0000000000017941 */ /* 0x000fea0003800000 */
.L_x_83:
[----:B------:R-:W-:Y:S05]  /*5bb0*/  IMAD R98, R99, 0x50, R2 ;  /* 0x0000005063627824 */ /* 0x000fea00078e0202 */
[----:B-1----:R-:W-:Y:S04]  /*5bc0*/  SHF.R.U32.HI R0, RZ, 0x15, R98 ;  /* 0x00000015ff007819 */ /* 0x002fe80000011662 */
[----:B------:R-:W-:Y:S01]  /*5bd0*/  LOP3.LUT P0, RZ, R0, 0x3, R211, 0x48, !PT ;  /* 0x0000000300ff7812 */ /* 0x000fe200078048d3 */
[----:B------:R-:W-:Y:S01]  /*5be0*/  @!UPT UIADD3 URZ, UPT, UPT, URZ, URZ, URZ ;  /* 0x000000fffffff290 */ /* 0x000fe2000fffe0ff */
[----:B----4-:R-:W-:Y:S11]  /*5bf0*/  @P2 BRA `(.L_x_88) ;  /* 0x0000000000082947 */ /* 0x010ff60003800000 */
[----:B------:R-:W1:Y:S02]  /*5c00*/  SYNCS.PHASECHK.TRANS64.TRYWAIT P1, [R16+URZ+0x80], R3 ;  /* 0x00008003100075a7 */ /* 0x000e6400080211ff */
[----:B-1----:R-:W-:Y:S05]  /*5c10*/  @!P1 BRA `(.L_x_89) ;  /* 0x0000002800249947 */ /* 0x002fea0003800000 */
.L_x_88:
[----:B------:R-:W-:Y:S05]  /*5c20*/  @!P0 BRA `(.L_x_90) ;  /* 0x0000000000408947 */ /* 0x000fea0003800000 */
[----:B------:R-:W4:Y:S01]  /*5c30*/  LDCU.64 UR8, c[0x4][0x70] ;  /* 0x01000e00ff0877ac */ /* 0x000f220008000a00 */
[----:B------:R-:W-:Y:S01]  /*5c40*/  MOV R15, 0x0 ;  /* 0x00000000000f7802 */ /* 0x000fe20000000f00 */
[----:B------:R-:W-:Y:S02]  /*5c50*/  HFMA2 R12, -RZ, RZ, 0, 5.9604644775390625e-08 ;  /* 0x00000001ff0c7431 */ /* 0x000fe400000001ff */
[----:B------:R-:W-:Y:S02]  /*5c60*/  IMAD.MOV.U32 R8, RZ, RZ, 0x192 ;  /* 0x00000192ff087424 */ /* 0x000fe400078e00ff */
[----:B------:R-:W-:Y:S01]  /*5c70*/  IMAD.MOV.U32 R13, RZ, RZ, RZ ;  /* 0x000000ffff0d7224 */ /* 0x000fe200078e00ff */
[----:B------:R-:W5:Y:S01]  /*5c80*/  LDCU.64 UR6, c[0x4][0x78] ;  /* 0x01000f00ff0677ac */ /* 0x000f620008000a00 */
[----:B------:R-:W1:Y:S01]  /*5c90*/  LDC.64 R14, c[0x4][R15] ;  /* 0x010000000f0e7b82 */ /* 0x000e620000000a00 */
[----:B------:R-:W2:Y:S01]  /*5ca0*/  LDCU.64 UR4, c[0x4][0x10] ;  /* 0x01000200ff0477ac */ /* 0x000ea20008000a00 */
[----:B----4-:R-:W-:Y:S01]  /*5cb0*/  MOV R5, UR9 ;  /* 0x0000000900057c02 */ /* 0x010fe20008000f00 */
[----:B------:R-:W-:Y:S01]  /*5cc0*/  IMAD.U32 R4, RZ, RZ, UR8 ;  /* 0x00000008ff047e24 */ /* 0x000fe2000f8e00ff */
[----:B-----5:R-:W-:Y:S01]  /*5cd0*/  MOV R7, UR7 ;  /* 0x0000000700077c02 */ /* 0x020fe20008000f00 */
[----:B------:R-:W-:Y:S01]  /*5ce0*/  IMAD.U32 R6, RZ, RZ, UR6 ;  /* 0x00000006ff067e24 */ /* 0x000fe2000f8e00ff */
[----:B--2---:R-:W-:Y:S01]  /*5cf0*/  MOV R11, UR5 ;  /* 0x00000005000b7c02 */ /* 0x004fe20008000f00 */
[----:B------:R-:W-:Y:S02]  /*5d00*/  IMAD.U32 R10, RZ, RZ, UR4 ;  /* 0x00000004ff0a7e24 */ /* 0x000fe4000f8e00ff */
[----:B------:R-:W-:Y:S07]  /*5d10*/  LEPC R20, `(.L_x_90) ;  /* 0x000000001014794e */ /* 0x000fee0000000000 */
[----:B-1-3--:R-:W-:Y:S05]  /*5d20*/  CALL.ABS.NOINC R14 ;  /* 0x000000000e007343 */ /* 0x00afea0003c00000 */
.L_x_90:
[----:B------:R-:W-:Y:S05]  /*5d30*/  WARPSYNC.ALL ;  /* 0x0000000000007948 */ /* 0x000fea0003800000 */
[C---:B------:R-:W-:Y:S01]  /*5d40*/  R2UR UR4, R98.reuse ;  /* 0x00000000620472ca */ /* 0x040fe200000e0000 */
[----:B------:R-:W-:Y:S05]  /*5d50*/  VIADD R0, R98, 0x10 ;  /* 0x0000001062007836 */ /* 0x000fea0000000000 */
[----:B------:R-:W-:Y:S04]  /*5d60*/  SHF.R.U32.HI R0, RZ, 0x15, R0 ;  /* 0x00000015ff007819 */ /* 0x000fe80000011600 */
[----:B------:R-:W-:Y:S03]  /*5d70*/  LOP3.LUT P0, RZ, R0, 0x3, R211, 0x48, !PT ;  /* 0x0000000300ff7812 */ /* 0x000fe600078048d3 */
[----:B------:R-:W4:Y:S10]  /*5d80*/  LDTM.x16 R72, tmem[UR4] ;  /* 0x00000004004879ee */ /* 0x000f340008240000 */
[----:B----4-:R-:W-:Y:S05]  /*5d90*/  @!P0 BRA `(.L_x_91) ;  /* 0x0000000000408947 */ /* 0x010fea0003800000 */
        /* <DEDUP_REMOVED lines=16> */
.L_x_91:
[----:B------:R-:W-:Y:S05]  /*5ea0*/  WARPSYNC.ALL ;  /* 0x0000000000007948 */ /* 0x000fea0003800000 */
[C---:B------:R-:W-:Y:S01]  /*5eb0*/  R2UR UR4, R98.reuse ;  /* 0x00000000620472ca */ /* 0x040fe200000e0000 */
[----:B------:R-:W-:Y:S05]  /*5ec0*/  VIADD R0, R98, 0x20 ;  /* 0x0000002062007836 */ /* 0x000fea0000000000 */
[----:B------:R-:W-:Y:S04]  /*5ed0*/  SHF.R.U32.HI R0, RZ, 0x15, R0 ;  /* 0x00000015ff007819 */ /* 0x000fe80000011600 */
[----:B------:R-:W-:Y:S03]  /*5ee0*/  LOP3.LUT P0, RZ, R0, 0x3, R211, 0x48, !PT ;  /* 0x0000000300ff7812 */ /* 0x000fe600078048d3 */
[----:B------:R-:W4:Y:S10]  /*5ef0*/  LDTM.x16 R56, tmem[UR4+0x10] ;  /* 0x00001004003879ee */ /* 0x000f340008240000 */
        /* <DEDUP_REMOVED lines=17> */
.L_x_92:
        /* <DEDUP_REMOVED lines=23> */
.L_x_93:
        /* <DEDUP_REMOVED lines=23> */
.L_x_94:
[----:B------:R-:W-:Y:S01]  /*62f0*/  ISETP.NE.AND P0, PT, R218, RZ, PT ;  /* 0x000000ffda00720c */ /* 0x000fe20003f05270 */
[----:B------:R-:W-:Y:S05]  /*6300*/  WARPSYNC.ALL ;  /* 0x0000000000007948 */ /* 0x000fea0003800000 */
[----:B------:R-:W-:Y:S01]  /*6310*/  R2UR UR5, R16 ;  /* 0x00000000100572ca */ /* 0x000fe200000e0000 */
[--C-:B--2---:R-:W-:Y:S01]  /*6320*/  HADD2.F32 R100, -RZ, R108.reuse.H0_H0 ;  /* 0x2000006cff647230 */ /* 0x104fe20000004100 */
[----:B------:R-:W-:Y:S01]  /*6330*/  R2UR UR4, R98 ;  /* 0x00000000620472ca */ /* 0x000fe200000e0000 */
[----:B------:R-:W-:Y:S01]  /*6340*/  HADD2.F32 R102, -RZ, R108.H1_H1 ;  /* 0x3000006cff667230 */ /* 0x000fe20000004100 */
[----:B------:R-:W-:Y:S01]  /*6350*/  ISETP.NE.AND P6, PT, R212, RZ, PT ;  /* 0x000000ffd400720c */ /* 0x000fe20003fc5270 */
[--C-:B------:R-:W-:Y:S01]  /*6360*/  HADD2.F32 R103, -RZ, R109.reuse.H0_H0 ;  /* 0x2000006dff677230 */ /* 0x100fe20000004100 */
[C---:B------:R-:W-:Y:S01]  /*6370*/  IADD3 R224, PT, PT, R220.reuse, 0x210, RZ ;  /* 0x00000210dce07810 */ /* 0x040fe20007ffe0ff */
[----:B------:R-:W-:Y:S01]  /*6380*/  HADD2.F32 R104, -RZ, R109.H1_H1 ;  /* 0x3000006dff687230 */ /* 0x000fe20000004100 */
[----:B------:R-:W-:Y:S01]  /*6390*/  IADD3 R223, PT, PT, R220, 0x1210, RZ ;  /* 0x00001210dcdf7810 */ /* 0x000fe20007ffe0ff */
[--C-:B------:R-:W-:Y:S02]  /*63a0*/  HADD2.F32 R105, -RZ, R110.reuse.H0_H0 ;  /* 0x2000006eff697230 */ /* 0x100fe40000004100 */
[C---:B---3--:R-:W-:Y:S01]  /*63b0*/  FMUL R0, R96.reuse, R72 ;  /* 0x0000004860007220 */ /* 0x048fe20000400000 */
[----:B------:R-:W-:Y:S02]  /*63c0*/  HADD2.F32 R106, -RZ, R110.H1_H1 ;  /* 0x3000006eff6a7230 */ /* 0x000fe40000004100 */
[----:B-1----:R-:W-:Y:S01]  /*63d0*/  FMUL R3, R96, R73 ;  /* 0x0000004960037220 */ /* 0x002fe20000400000 */
[--C-:B------:R-:W-:Y:S02]  /*63e0*/  HADD2.F32 R107, -RZ, R111.reuse.H0_H0 ;  /* 0x2000006fff6b7230 */ /* 0x100fe40000004100 */
[C---:B------:R-:W-:Y:S01]  /*63f0*/  FFMA R0, R101.reuse, R100, R0 ;  /* 0x0000006465007223 */ /* 0x040fe20000000000 */
[----:B------:R-:W-:Y:S01]  /*6400*/  HADD2.F32 R108, -RZ, R111.H1_H1 ;  /* 0x3000006fff6c7230 */ /* 0x000fe20000004100 */
[----:B------:R-:W1:Y:S01]  /*6410*/  LDTM.x16 R4, tmem[UR4+0x40] ;  /* 0x00004004000479ee */ /* 0x000e620008240000 */
[--C-:B------:R-:W-:Y:S01]  /*6420*/  HADD2.F32 R109, -RZ, R116.reuse.H0_H0 ;  /* 0x20000074ff6d7230 */ /* 0x100fe20000004100 */
[----:B------:R-:W-:Y:S01]  /*6430*/  NOP ;  /* 0x0000000000007918 */ /* 0x000fe20000000000 */
[----:B------:R-:W-:Y:S01]  /*6440*/  HADD2.F32 R110, -RZ, R116.H1_H1 ;  /* 0x30000074ff6e7230 */ /* 0x000fe20000004100 */
[C---:B------:R-:W-:Y:S01]  /*6450*/  @P6 IADD3 R224, PT, PT, R196.reuse, -0x10, RZ ;  /* 0xfffffff0c4e06810 */ /* 0x040fe20007ffe0ff */
[--C-:B------:R-:W-:Y:S01]  /*6460*/  HADD2.F32 R111, -RZ, R117.reuse.H0_H0 ;  /* 0x20000075ff6f7230 */ /* 0x100fe20000004100 */
[----:B------:R-:W-:Y:S01]  /*6470*/  @P6 IADD3 R223, PT, PT, R196, 0xff0, RZ ;  /* 0x00000ff0c4df6810 */ /* 0x000fe20007ffe0ff */
[----:B------:R-:W-:Y:S02]  /*6480*/  HADD2.F32 R112, -RZ, R117.H1_H1 ;  /* 0x30000075ff707230 */ /* 0x000fe40000004100 */
[C---:B------:R-:W-:Y:S01]  /*6490*/  FFMA R3, R101.reuse, R102, R3 ;  /* 0x0000006665037223 */ /* 0x040fe20000000003 */
[--C-:B------:R-:W-:Y:S01]  /*64a0*/  HADD2.F32 R113, -RZ, R118.reuse.H0_H0 ;  /* 0x20000076ff717230 */ /* 0x100fe20000004100 */
[----:B------:R-:W-:Y:S01]  /*64b0*/  UIADD3 UR5, UPT, UPT, UR5, 0xa0, URZ ;  /* 0x000000a005057890 */ /* 0x000fe2000fffe0ff */
[----:B------:R-:W-:Y:S02]  /*64c0*/  HADD2.F32 R114, -RZ, R118.H1_H1 ;  /* 0x30000076ff727230 */ /* 0x000fe40000004100 */
[C---:B------:R-:W-:Y:S01]  /*64d0*/  FMUL R20, R96.reuse, R74 ;  /* 0x0000004a60147220 */ /* 0x040fe20000400000 */
[--C-:B------:R-:W-:Y:S01]  /*64e0*/  HADD2.F32 R115, -RZ, R119.reuse.H0_H0 ;  /* 0x20000077ff737230 */ /* 0x100fe20000004100 */
[----:B------:R-:W-:Y:S01]  /*64f0*/  UPRMT UR5, UR38, 0x654, UR5 ;  /* 0x0000065426057896 */ /* 0x000fe20008000005 */
[----:B------:R-:W-:Y:S02]  /*6500*/  HADD2.F32 R116, -RZ, R119.H1_H1 ;  /* 0x30000077ff747230 */ /* 0x000fe40000004100 */
[C---:B------:R-:W-:Y:S01]  /*6510*/  FFMA R20, R101.reuse, R103, R20 ;  /* 0x0000006765147223 */ /* 0x040fe20000000014 */
[--C-:B------:R-:W-:Y:S02]  /*6520*/  HADD2.F32 R117, -RZ, R124.reuse.H0_H0 ;  /* 0x2000007cff757230 */ /* 0x100fe40000004100 */
[C---:B------:R-:W-:Y:S01]  /*6530*/  FMUL R21, R96.reuse, R75 ;  /* 0x0000004b60157220 */ /* 0x040fe20000400000 */
[----:B------:R-:W-:Y:S02]  /*6540*/  HADD2.F32 R118, -RZ, R124.H1_H1 ;  /* 0x3000007cff767230 */ /* 0x000fe40000004100 */
[C---:B------:R-:W-:Y:S01]  /*6550*/  FMUL R22, R96.reuse, R76 ;  /* 0x0000004c60167220 */ /* 0x040fe20000400000 */
[--C-:B------:R-:W-:Y:S02]  /*6560*/  HADD2.F32 R119, -RZ, R125.reuse.H0_H0 ;  /* 0x2000007dff777230 */ /* 0x100fe40000004100 */
[C---:B------:R-:W-:Y:S01]  /*6570*/  FFMA R21, R101.reuse, R104, R21 ;  /* 0x0000006865157223 */ /* 0x040fe20000000015 */
[----:B------:R-:W-:Y:S01]  /*6580*/  HADD2.F32 R120, -RZ, R125.H1_H1 ;  /* 0x3000007dff787230 */ /* 0x000fe20000004100 */
[----:B-1----:R-:W-:Y:S01]  /*6590*/  SYNCS.ARRIVE.TRANS64.RED.A1T0 RZ, [UR5], RZ ;  /* 0x000000ffffff79a7 */ /* 0x002fe20008100405 */
[--C-:B------:R-:W-:Y:S02]  /*65a0*/  HADD2.F32 R121, -RZ, R126.reuse.H0_H0 ;  /* 0x2000007eff797230 */ /* 0x100fe40000004100 */
[----:B------:R-:W-:Y:S01]  /*65b0*/  FFMA R22, R101, R105, R22 ;  /* 0x0000006965167223 */ /* 0x000fe20000000016 */
[----:B------:R-:W-:Y:S01]  /*65c0*/  HADD2.F32 R122, -RZ, R126.H1_H1 ;  /* 0x3000007eff7a7230 */ /* 0x000fe20000004100 */
[----:B------:R-:W-:Y:S01]  /*65d0*/  F2FP.F16.F32.PACK_AB R197, R21, R20 ;  /* 0x0000001415c5723e */ /* 0x000fe200000000ff */
[--C-:B------:R-:W-:Y:S02]  /*65e0*/  HADD2.F32 R123, -RZ, R127.reuse.H0_H0 ;  /* 0x2000007fff7b7230 */ /* 0x100fe40000004100 */
[C---:B------:R-:W-:Y:S01]  /*65f0*/  FMUL R23, R96.reuse, R77 ;  /* 0x0000004d60177220 */ /* 0x040fe20000400000 */
[----:B------:R-:W-:Y:S02]  /*6600*/  HADD2.F32 R124, -RZ, R127.H1_H1 ;  /* 0x3000007fff7c7230 */ /* 0x000fe40000004100 */
[C---:B------:R-:W-:Y:S01]  /*6610*/  FMUL R72, R96.reuse, R78 ;  /* 0x0000004e60487220 */ /* 0x040fe20000400000 */
[--C-:B------:R-:W-:Y:S02]  /*6620*/  HADD2.F32 R125, -RZ, R132.reuse.H0_H0 ;  /* 0x20000084ff7d7230 */ /* 0x100fe40000004100 */
[C---:B------:R-:W-:Y:S01]  /*6630*/  FFMA R23, R101.reuse, R106, R23 ;  /* 0x0000006a65177223 */ /* 0x040fe20000000017 */
[----:B------:R-:W-:Y:S02]  /*6640*/  HADD2.F32 R126, -RZ, R132.H1_H1 ;  /* 0x30000084ff7e7230 */ /* 0x000fe40000004100 */
[----:B------:R-:W-:Y:S01]  /*6650*/  FFMA R72, R101, R107, R72 ;  /* 0x0000006b65487223 */ /* 0x000fe20000000048 */
[--C-:B------:R-:W-:Y:S02]  /*6660*/  HADD2.F32 R127, -RZ, R133.reuse.H0_H0 ;  /* 0x20000085ff7f7230 */ /* 0x100fe40000004100 */
[C---:B------:R-:W-:Y:S01]  /*6670*/  FMUL R73, R96.reuse, R79 ;  /* 0x0000004f60497220 */ /* 0x040fe20000400000 */
[----:B------:R-:W-:Y:S01]  /*6680*/  HADD2.F32 R128, -RZ, R133.H1_H1 ;  /* 0x30000085ff807230 */ /* 0x000fe20000004100 */
[----:B------:R-:W-:Y:S01]  /*6690*/  F2FP.F16.F32.PACK_AB R198, R23, R22 ;  /* 0x0000001617c6723e */ /* 0x000fe200000000ff */
[--C-:B------:R-:W-:Y:S02]  /*66a0*/  HADD2.F32 R129, -RZ, R134.reuse.H0_H0 ;  /* 0x20000086ff817230 */ /* 0x100fe40000004100 */
[----:B------:R-:W-:Y:S01]  /*66b0*/  FFMA R73, R101, R108, R73 ;  /* 0x0000006c65497223 */ /* 0x000fe20000000049 */
[----:B------:R-:W-:Y:S02]  /*66c0*/  HADD2.F32 R130, -RZ, R134.H1_H1 ;  /* 0x30000086ff827230 */ /* 0x000fe40000004100 */
[C---:B------:R-:W-:Y:S01]  /*66d0*/  FMUL R74, R96.reuse, R80 ;  /* 0x00000050604a7220 */ /* 0x040fe20000400000 */
[--C-:B------:R-:W-:Y:S02]  /*66e0*/  HADD2.F32 R131, -RZ, R135.reuse.H0_H0 ;  /* 0x20000087ff837230 */ /* 0x100fe40000004100 */
[C---:B------:R-:W-:Y:S01]  /*66f0*/  FMUL R75, R96.reuse, R81 ;  /* 0x00000051604b7220 */ /* 0x040fe20000400000 */
[----:B------:R-:W-:Y:S01]  /*6700*/  HADD2.F32 R132, -RZ, R135.H1_H1 ;  /* 0x30000087ff847230 */ /* 0x000fe20000004100 */
[----:B------:R-:W-:Y:S01]  /*6710*/  F2FP.F16.F32.PACK_AB R199, R73, R72 ;  /* 0x0000004849c7723e */ /* 0x000fe200000000ff */
[--C-:B------:R-:W-:Y:S02]  /*6720*/  HADD2.F32 R133, -RZ, R140.reuse.H0_H0 ;  /* 0x2000008cff857230 */ /* 0x100fe40000004100 */
[C---:B------:R-:W-:Y:S01]  /*6730*/  FFMA R74, R101.reuse, R109, R74 ;  /* 0x0000006d654a7223 */ /* 0x040fe2000000004a */
[----:B------:R-:W-:Y:S02]  /*6740*/  HADD2.F32 R134, -RZ, R140.H1_H1 ;  /* 0x3000008cff867230 */ /* 0x000fe40000004100 */
[----:B------:R-:W-:Y:S01]  /*6750*/  FFMA R75, R101, R110, R75 ;  /* 0x0000006e654b7223 */ /* 0x000fe2000000004b */
[--C-:B------:R-:W-:Y:S02]  /*6760*/  HADD2.F32 R135, -RZ, R141.reuse.H0_H0 ;  /* 0x2000008dff877230 */ /* 0x100fe40000004100 */
[C---:B------:R-:W-:Y:S01]  /*6770*/  FMUL R76, R96.reuse, R82 ;  /* 0x00000052604c7220 */ /* 0x040fe20000400000 */
[----:B------:R-:W-:Y:S02]  /*6780*/  HADD2.F32 R136, -RZ, R141.H1_H1 ;  /* 0x3000008dff887230 */ /* 0x000fe40000004100 */
[C---:B------:R-:W-:Y:S01]  /*6790*/  FMUL R77, R96.reuse, R83 ;  /* 0x00000053604d7220 */ /* 0x040fe20000400000 */
[--C-:B------:R-:W-:Y:S01]  /*67a0*/  HADD2.F32 R137, -RZ, R142.reuse.H0_H0 ;  /* 0x2000008eff897230 */ /* 0x100fe20000004100 */
[----:B------:R-:W-:Y:S01]  /*67b0*/  F2FP.F16.F32.PACK_AB R200, R75, R74 ;  /* 0x0000004a4bc8723e */ /* 0x000fe200000000ff */
[----:B------:R-:W-:Y:S02]  /*67c0*/  HADD2.F32 R138, -RZ, R142.H1_H1 ;  /* 0x3000008eff8a7230 */ /* 0x000fe40000004100 */
[C---:B------:R-:W-:Y:S01]  /*67d0*/  FFMA R76, R101.reuse, R111, R76 ;  /* 0x0000006f654c7223 */ /* 0x040fe2000000004c */
        /* <DEDUP_REMOVED lines=73> */
[----:B------:R-:W-:Y:S01]  /*6c70*/  FMUL R68, R96, R68 ;  /* 0x0000004460447220 */ /* 0x000fe20000400000 */
[----:B------:R-:W-:Y:S01]  /*6c80*/  HADD2.F32 R176, -RZ, R181.H1_H1 ;  /* 0x300000b5ffb07230 */ /* 0x000fe20000004100 */
[----:B------:R-:W-:Y:S01]  /*6c90*/  IADD3 R181, PT, PT, R220, 0x4210, RZ ;  /* 0x00004210dcb57810 */ /* 0x000fe20007ffe0ff */
[--C-:B------:R-:W-:Y:S01]  /*6ca0*/  HADD2.F32 R177, -RZ, R182.reuse.H0_H0 ;  /* 0x200000b6ffb17230 */ /* 0x100fe20000004100 */
[----:B------:R-:W-:Y:S01]  /*6cb0*/  @P6 IADD3 R181, PT, PT, R196, 0x3ff0, RZ ;  /* 0x00003ff0c4b56810 */ /* 0x000fe20007ffe0ff */
[----:B------:R-:W-:Y:S01]  /*6cc0*/  HADD2.F32 R178, -RZ, R182.H1_H1 ;  /* 0x300000b6ffb27230 */ /* 0x000fe20000004100 */
[----:B------:R-:W-:Y:S01]  /*6cd0*/  IADD3 R182, PT, PT, R220, 0x3210, RZ ;  /* 0x00003210dcb67810 */ /* 0x000fe20007ffe0ff */
[--C-:B------:R-:W-:Y:S01]  /*6ce0*/  HADD2.F32 R179, -RZ, R183.reuse.H0_H0 ;  /* 0x200000b7ffb37230 */ /* 0x100fe20000004100 */
[----:B------:R-:W-:Y:S01]  /*6cf0*/  @P6 IADD3 R182, PT, PT, R196, 0x2ff0, RZ ;  /* 0x00002ff0c4b66810 */ /* 0x000fe20007ffe0ff */
[----:B------:R-:W-:Y:S01]  /*6d00*/  HADD2.F32 R180, -RZ, R183.H1_H1 ;  /* 0x300000b7ffb47230 */ /* 0x000fe20000004100 */
[----:B------:R-:W-:Y:S01]  /*6d10*/  IADD3 R183, PT, PT, R220, 0x2210, RZ ;  /* 0x00002210dcb77810 */ /* 0x000fe20007ffe0ff */
[----:B------:R-:W-:Y:S01]  /*6d20*/  FFMA R68, R101, R129, R68 ;  /* 0x0000008165447223 */ /* 0x000fe20000000044 */
[----:B------:R-:W-:Y:S01]  /*6d30*/  @P6 IADD3 R183, PT, PT, R196, 0x1ff0, RZ ;  /* 0x00001ff0c4b76810 */ /* 0x000fe20007ffe0ff */
[C---:B------:R-:W-:Y:S01]  /*6d40*/  FMUL R69, R96.reuse, R69 ;  /* 0x0000004560457220 */ /* 0x040fe20000400000 */
[----:B------:R-:W-:Y:S01]  /*6d50*/  F2FP.F16.F32.PACK_AB R196, R3, R0 ;  /* 0x0000000003c4723e */ /* 0x000fe200000000ff */
[C---:B------:R-:W-:Y:S01]  /*6d60*/  FMUL R70, R96.reuse, R70 ;  /* 0x0000004660467220 */ /* 0x040fe20000400000 */
[C---:B------:R-:W-:Y:S01]  /*6d70*/  FMUL R71, R96.reuse, R71 ;  /* 0x0000004760477220 */ /* 0x040fe20000400000 */
[C---:B------:R-:W-:Y:S01]  /*6d80*/  FFMA R69, R101.reuse, R130, R69 ;  /* 0x0000008265457223 */ /* 0x040fe20000000045 */
[C---:B------:R-:W-:Y:S01]  /*6d90*/  FMUL R40, R96.reuse, R40 ;  /* 0x0000002860287220 */ /* 0x040fe20000400000 */
[----:B------:R1:W-:Y:S01]  /*6da0*/  STS.128 [R220+0x200], R196 ;  /* 0x000200c4dc007388 */ /* 0x0003e20000000c00 */
[C---:B------:R-:W-:Y:S01]  /*6db0*/  FFMA R70, R101.reuse, R131, R70 ;  /* 0x0000008365467223 */ /* 0x040fe20000000046 */
[C---:B------:R-:W-:Y:S01]  /*6dc0*/  FFMA R71, R101.reuse, R132, R71 ;  /* 0x0000008465477223 */ /* 0x040fe20000000047 */
[C---:B------:R-:W-:Y:S01]  /*6dd0*/  FFMA R40, R101.reuse, R133, R40 ;  /* 0x0000008565287223 */ /* 0x040fe20000000028 */
[C---:B------:R-:W-:Y:S01]  /*6de0*/  FMUL R41, R96.reuse, R41 ;  /* 0x0000002960297220 */ /* 0x040fe20000400000 */
[C---:B------:R-:W-:Y:S01]  /*6df0*/  FMUL R42, R96.reuse, R42 ;  /* 0x0000002a602a7220 */ /* 0x040fe20000400000 */
[C---:B------:R-:W-:Y:S01]  /*6e00*/  FMUL R43, R96.reuse, R43 ;  /* 0x0000002b602b7220 */ /* 0x040fe20000400000 */
[C---:B------:R-:W-:Y:S01]  /*6e10*/  FMUL R44, R96.reuse, R44 ;  /* 0x0000002c602c7220 */ /* 0x040fe20000400000 */
[----:B------:R2:W-:Y:S01]  /*6e20*/  STS.128 [R224], R200 ;  /* 0x000000c8e0007388 */ /* 0x0005e20000000c00 */
[C---:B------:R-:W-:Y:S01]  /*6e30*/  FFMA R41, R101.reuse, R134, R41 ;  /* 0x0000008665297223 */ /* 0x040fe20000000029 */
[C---:B------:R-:W-:Y:S01]  /*6e40*/  FFMA R42, R101.reuse, R135, R42 ;  /* 0x00000087652a7223 */ /* 0x040fe2000000002a */
[C---:B------:R-:W-:Y:S01]  /*6e50*/  FFMA R43, R101.reuse, R136, R43 ;  /* 0x00000088652b7223 */ /* 0x040fe2000000002b */
[C---:B------:R-:W-:Y:S01]  /*6e60*/  FFMA R44, R101.reuse, R137, R44 ;  /* 0x00000089652c7223 */ /* 0x040fe2000000002c */
[C---:B------:R-:W-:Y:S01]  /*6e70*/  FMUL R45, R96.reuse, R45 ;  /* 0x0000002d602d7220 */ /* 0x040fe20000400000 */
[C---:B------:R-:W-:Y:S01]  /*6e80*/  FMUL R46, R96.reuse, R46 ;  /* 0x0000002e602e7220 */ /* 0x040fe20000400000 */
[C---:B------:R-:W-:Y:S01]  /*6e90*/  FMUL R47, R96.reuse, R47 ;  /* 0x0000002f602f7220 */ /* 0x040fe20000400000 */
[C---:B------:R-:W-:Y:S01]  /*6ea0*/  FMUL R48, R96.reuse, R48 ;  /* 0x0000003060307220 */ /* 0x040fe20000400000 */
        /* <DEDUP_REMOVED lines=9> */
[C---:B------:R-:W-:Y:S01]  /*6f40*/  FMUL R53, R96.reuse, R53 ;  /* 0x0000003560357220 */ /* 0x040fe20000400000 */
[C---:B------:R-:W-:Y:S01]  /*6f50*/  FFMA R50, R101.reuse, R143, R50 ;  /* 0x0000008f65327223 */ /* 0x040fe20000000032 */
[C---:B------:R-:W-:Y:S01]  /*6f60*/  FMUL R54, R96.reuse, R54 ;  /* 0x0000003660367220 */ /* 0x040fe20000400000 */
[----:B------:R-:W-:Y:S01]  /*6f70*/  FFMA R51, R101, R144, R51 ;  /* 0x0000009065337223 */ /* 0x000fe20000000033 */
[C---:B------:R-:W-:Y:S01]  /*6f80*/  FMUL R55, R96.reuse, R55 ;  /* 0x0000003760377220 */ /* 0x040fe20000400000 */
[----:B-1----:R-:W-:Y:S01]  /*6f90*/  F2FP.F16.F32.PACK_AB R196, R57, R56 ;  /* 0x0000003839c4723e */ /* 0x002fe200000000ff */
[----:B------:R-:W-:Y:S01]  /*6fa0*/  FFMA R52, R101, R145, R52 ;  /* 0x0000009165347223 */ /* 0x000fe20000000034 */
[----:B------:R-:W-:Y:S01]  /*6fb0*/  F2FP.F16.F32.PACK_AB R197, R59, R58 ;  /* 0x0000003a3bc5723e */ /* 0x000fe200000000ff */
[----:B------:R-:W-:Y:S01]  /*6fc0*/  FFMA R53, R101, R146, R53 ;  /* 0x0000009265357223 */ /* 0x000fe20000000035 */
[----:B------:R-:W-:Y:S01]  /*6fd0*/  F2FP.F16.F32.PACK_AB R198, R61, R60 ;  /* 0x0000003c3dc6723e */ /* 0x000fe200000000ff */
[----:B------:R-:W-:Y:S01]  /*6fe0*/  FFMA R54, R101, R147, R54 ;  /* 0x0000009365367223 */ /* 0x000fe20000000036 */
[----:B------:R-:W-:Y:S01]  /*6ff0*/  F2FP.F16.F32.PACK_AB R199, R63, R62 ;  /* 0x0000003e3fc7723e */ /* 0x000fe200000000ff */
[----:B------:R-:W-:Y:S01]  /*7000*/  FFMA R55, R101, R148, R55 ;  /* 0x0000009465377223 */ /* 0x000fe20000000037 */
[----:B--2---:R-:W-:Y:S01]  /*7010*/  F2FP.F16.F32.PACK_AB R200, R65, R64 ;  /* 0x0000004041c8723e */ /* 0x004fe200000000ff */
[C---:B------:R-:W-:Y:S01]  /*7020*/  FMUL R24, R96.reuse, R24 ;  /* 0x0000001860187220 */ /* 0x040fe20000400000 */
[----:B------:R-:W-:Y:S01]  /*7030*/  F2FP.F16.F32.PACK_AB R201, R67, R66 ;  /* 0x0000004243c9723e */ /* 0x000fe200000000ff */
[----:B------:R1:W-:Y:S01]  /*7040*/  STS.128 [R220+0x1200], R196 ;  /* 0x001200c4dc007388 */ /* 0x0003e20000000c00 */
[----:B------:R-:W-:Y:S01]  /*7050*/  F2FP.F16.F32.PACK_AB R202, R69, R68 ;  /* 0x0000004445ca723e */ /* 0x000fe200000000ff */
[C---:B------:R-:W-:Y:S01]  /*7060*/  FMUL R25, R96.reuse, R25 ;  /* 0x0000001960197220 */ /* 0x040fe20000400000 */
[----:B------:R-:W-:Y:S01]  /*7070*/  F2FP.F16.F32.PACK_AB R203, R71, R70 ;  /* 0x0000004647cb723e */ /* 0x000fe200000000ff */
[C---:B------:R-:W-:Y:S01]  /*7080*/  FFMA R24, R101.reuse, R149, R24 ;  /* 0x0000009565187223 */ /* 0x040fe20000000018 */
[C---:B------:R-:W-:Y:S01]  /*7090*/  FMUL R26, R96.reuse, R26 ;  /* 0x0000001a601a7220 */ /* 0x040fe20000400000 */
[C---:B------:R-:W-:Y:S01]  /*70a0*/  FFMA R25, R101.reuse, R150, R25 ;  /* 0x0000009665197223 */ /* 0x040fe20000000019 */
[C---:B------:R-:W-:Y:S01]  /*70b0*/  FMUL R27, R96.reuse, R27 ;  /* 0x0000001b601b7220 */ /* 0x040fe20000400000 */
[----:B------:R2:W-:Y:S01]  /*70c0*/  STS.128 [R223], R200 ;  /* 0x000000c8df007388 */ /* 0x0005e20000000c00 */
[C---:B------:R-:W-:Y:S01]  /*70d0*/  FMUL R28, R96.reuse, R28 ;  /* 0x0000001c601c7220 */ /* 0x040fe20000400000 */
[C---:B------:R-:W-:Y:S01]  /*70e0*/  FMUL R29, R96.reuse, R29 ;  /* 0x0000001d601d7220 */ /* 0x040fe20000400000 */
[C---:B------:R-:W-:Y:S01]  /*70f0*/  FFMA R26, R101.reuse, R151, R26 ;  /* 0x00000097651a7223 */ /* 0x040fe2000000001a */
        /* <DEDUP_REMOVED lines=22> */
[C---:B------:R-:W-:Y:S01]  /*7260*/  FMUL R4, R96.reuse, R4 ;  /* 0x0000000460047220 */ /* 0x040fe20000400000 */
[----:B------:R-:W-:Y:S01]  /*7270*/  F2FP.F16.F32.PACK_AB R198, R45, R44 ;  /* 0x0000002c2dc6723e */ /* 0x000fe200000000ff */
[----:B------:R-:W-:Y:S01]  /*7280*/  FFMA R37, R101, R162, R37 ;  /* 0x000000a265257223 */ /* 0x000fe20000000025 */
[----:B------:R-:W-:Y:S01]  /*7290*/  F2FP.F16.F32.PACK_AB R199, R47, R46 ;  /* 0x0000002e2fc7723e */ /* 0x000fe200000000ff */
[----:B------:R-:W-:Y:S01]  /*72a0*/  FFMA R38, R101, R163, R38 ;  /* 0x000000a365267223 */ /* 0x000fe20000000026 */
[----:B--2---:R-:W-:Y:S01]  /*72b0*/  F2FP.F16.F32.PACK_AB R200, R49, R48 ;  /* 0x0000003031c8723e */ /* 0x004fe200000000ff */
[----:B------:R-:W-:Y:S01]  /*72c0*/  FFMA R39, R101, R164, R39 ;  /* 0x000000a465277223 */ /* 0x000fe20000000027 */
        /* <DEDUP_REMOVED lines=28> */
[----:B------:R-:W-:Y:S01]  /*7490*/  F2FP.F16.F32.PACK_AB R4, R5, R4 ;  /* 0x000000040504723e */ /* 0x000fe200000000ff */
[----:B------:R-:W-:Y:S01]  /*74a0*/  FFMA R14, R101, R175, R14 ;  /* 0x000000af650e7223 */ /* 0x000fe2000000000e */
[C---:B------:R-:W-:Y:S01]  /*74b0*/  FMUL R18, R96.reuse, R18 ;  /* 0x0000001260127220 */ /* 0x040fe20000400000 */
[----:B------:R-:W-:Y:S01]  /*74c0*/  F2FP.F16.F32.PACK_AB R5, R7, R6 ;  /* 0x000000060705723e */ /* 0x000fe200000000ff */
[----:B------:R-:W-:Y:S01]  /*74d0*/  FFMA R15, R101, R176, R15 ;  /* 0x000000b0650f7223 */ /* 0x000fe2000000000f */
[----:B-1----:R-:W-:Y:S01]  /*74e0*/  F2FP.F16.F32.PACK_AB R196, R25, R24 ;  /* 0x0000001819c4723e */ /* 0x002fe200000000ff */
[----:B------:R-:W-:Y:S01]  /*74f0*/  FMUL R19, R96, R19 ;  /* 0x0000001360137220 */ /* 0x000fe20000400000 */
[----:B------:R-:W-:Y:S01]  /*7500*/  F2FP.F16.F32.PACK_AB R197, R27, R26 ;  /* 0x0000001a1bc5723e */ /* 0x000fe200000000ff */
[----:B------:R-:W-:Y:S01]  /*7510*/  FFMA R16, R101, R177, R16 ;  /* 0x000000b165107223 */ /* 0x000fe20000000010 */
        /* <DEDUP_REMOVED lines=9> */
[----:B------:R-:W-:Y:S01]  /*75b0*/  UIADD3 UR5, UPT, UPT, UR39, 0x1, URZ ;  /* 0x0000000127057890 */ /* 0x000fe2000fffe0ff */
[----:B------:R-:W-:Y:S01]  /*75c0*/  F2FP.F16.F32.PACK_AB R203, R39, R38 ;  /* 0x0000002627cb723e */ /* 0x000fe200000000ff */
[----:B------:R-:W-:Y:S01]  /*75d0*/  BSSY.RECONVERGENT B0, `(.L_x_95) ;  /* 0x0000031000007945 */ /* 0x000fe20003800200 */
[----:B------:R-:W-:Y:S02]  /*75e0*/  F2FP.F16.F32.PACK_AB R6, R9, R8 ;  /* 0x000000080906723e */ /* 0x000fe400000000ff */
[----:B------:R-:W-:Y:S01]  /*75f0*/  F2FP.F16.F32.PACK_AB R7, R11, R10 ;  /* 0x0000000a0b07723e */ /* 0x000fe200000000ff */
[----:B------:R1:W-:Y:S01]  /*7600*/  STS.128 [R182], R200 ;  /* 0x000000c8b6007388 */ /* 0x0003e20000000c00 */
[----:B------:R-:W-:Y:S02]  /*7610*/  F2FP.F16.F32.PACK_AB R12, R13, R12 ;  /* 0x0000000c0d0c723e */ /* 0x000fe400000000ff */
[----:B------:R-:W-:Y:S02]  /*7620*/  F2FP.F16.F32.PACK_AB R13, R15, R14 ;  /* 0x0000000e0f0d723e */ /* 0x000fe400000000ff */
[----:B------:R-:W-:Y:S02]  /*7630*/  F2FP.F16.F32.PACK_AB R14, R17, R16 ;  /* 0x00000010110e723e */ /* 0x000fe400000000ff */
[----:B------:R-:W-:Y:S01]  /*7640*/  F2FP.F16.F32.PACK_AB R15, R19, R18 ;  /* 0x00000012130f723e */ /* 0x000fe200000000ff */
[----:B------:R1:W-:Y:S08]  /*7650*/  STS.128 [R220+0x4200], R4 ;  /* 0x00420004dc007388 */ /* 0x0003f00000000c00 */
[----:B------:R1:W-:Y:S01]  /*7660*/  STS.128 [R181], R12 ;  /* 0x0000000cb5007388 */ /* 0x0003e20000000c00 */
[----:B------:R-:W-:Y:S01]  /*7670*/  @!PT LDS RZ, [RZ] ;  /* 0x00000000fffff984 */ /* 0x000fe20000000800 */
[----:B------:R-:W-:Y:S01]  /*7680*/  @!PT LDS RZ, [RZ] ;  /* 0x00000000fffff984 */ /* 0x000fe20000000800 */
[----:B------:R-:W-:Y:S01]  /*7690*/  @!PT LDS RZ, [RZ] ;  /* 0x00000000fffff984 */ /* 0x000fe20000000800 */
[----:B------:R-:W-:Y:S01]  /*76a0*/  @!PT LDS RZ, [RZ] ;  /* 0x00000000fffff984 */ /* 0x000fe20000000800 */
[----:B------:R2:W-:Y:S07]  /*76b0*/  MEMBAR.ALL.CTA ;  /* 0x0000000000007992 */ /* 0x0005ee0000008000 */
[----:B--2---:R-:W2:Y:S02]  /*76c0*/  FENCE.VIEW.ASYNC.S ;  /* 0x00000000000073c6 */ /* 0x004ea40000000000 */
[----:B--2---:R-:W-:Y:S06]  /*76d0*/  BAR.SYNC.DEFER_BLOCKING 0x1, 0x80 ;  /* 0x0042000000007b1d */ /* 0x004fec0000010000 */
[----:B------:R-:W-:Y:S05]  /*76e0*/  @P0 BRA `(.L_x_96) ;  /* 0x00000000007c0947 */ /* 0x000fea0003800000 */
[----:B------:R-:W-:Y:S01]  /*76f0*/  R2UR UR17, R195 ;  /* 0x00000000c31172ca */ /* 0x000fe200000e0000 */
[----:B------:R-:W-:Y:S01]  /*7700*/  UIADD3 UR6, UP0, UPT, UR48, 0x680, URZ ;  /* 0x0000068030067890 */ /* 0x000fe2000ff1e0ff */
[----:B------:R-:W-:Y:S01]  /*7710*/  R2UR UR18, R205 ;  /* 0x00000000cd1272ca */ /* 0x000fe200000e0000 */
[----:B------:R-:W-:Y:S02]  /*7720*/  UIMAD UR4, UR39, 0x5000, UR37 ;  /* 0x00005000270478a4 */ /* 0x000fe4000f8e0225 */
[----:B------:R-:W-:Y:S02]  /*7730*/  UIADD3.X UR7, UPT, UPT, URZ, UR49, URZ, UP0, !UPT ;  /* 0x00000031ff077290 */ /* 0x000fe400087fe4ff */
[----:B------:R-:W-:Y:S01]  /*7740*/  UIADD3 UR16, UPT, UPT, UR4, 0x200, URZ ;  /* 0x0000020004107890 */ /* 0x000fe2000fffe0ff */
[----:B------:R-:W-:Y:S01]  /*7750*/  UMOV UR19, UR36 ;  /* 0x0000002400137c82 */ /* 0x000fe20008000000 */
[----:B------:R-:W-:Y:S01]  /*7760*/  UIADD3 UR12, UPT, UPT, UR4, 0x1200, URZ ;  /* 0x00001200040c7890 */ /* 0x000fe2000fffe0ff */
[----:B------:R-:W-:Y:S03]  /*7770*/  UMOV UR15, UR36 ;  /* 0x00000024000f7c82 */ /* 0x000fe60008000000 */
[----:B------:R-:W-:Y:S02]  /*7780*/  UIMAD UR17, UR17, 0x50, URZ ;  /* 0x00000050111178a4 */ /* 0x000fe4000f8e02ff */
[----:B------:R-:W-:Y:S02]  /*7790*/  USHF.L.U32 UR18, UR18, 0x7, URZ ;  /* 0x0000000712127899 */ /* 0x000fe400080006ff */
[----:B------:R-:W-:Y:S02]  /*77a0*/  UIADD3 UR13, UPT, UPT, UR17, 0x10, URZ ;  /* 0x00000010110d7890 */ /* 0x000fe4000fffe0ff */
[----:B------:R-:W-:Y:S02]  /*77b0*/  UIADD3 UR8, UPT, UPT, UR4, 0x2200, URZ ;  /* 0x0000220004087890 */ /* 0x000fe4000fffe0ff */
[----:B------:R-:W-:Y:S01]  /*77c0*/  UIADD3 UR9, UPT, UPT, UR17, 0x20, URZ ;  /* 0x0000002011097890 */ /* 0x000fe2000fffe0ff */
[----:B------:R-:W-:Y:S02]  /*77d0*/  UMOV UR14, UR18 ;  /* 0x00000012000e7c82 */ /* 0x000fe40008000000 */
[----:B------:R2:W-:Y:S01]  /*77e0*/  UTMASTG.3D [UR16], [UR6] ;  /* 0x00000010060073b5 */ /* 0x0005e20008010000 */
[----:B------:R-:W-:Y:S01]  /*77f0*/  UMOV UR11, UR36 ;  /* 0x00000024000b7c82 */ /* 0x000fe20008000000 */
[----:B------:R-:W-:Y:S01]  /*7800*/  UMOV UR10, UR18 ;  /* 0x00000012000a7c82 */ /* 0x000fe20008000000 */
[----:B------:R-:W-:Y:S02]  /*7810*/  UIADD3 UR20, UPT, UPT, UR4, 0x3200, URZ ;  /* 0x0000320004147890 */ /* 0x000fe4000fffe0ff */
[----:B------:R-:W-:Y:S01]  /*7820*/  UIADD3 UR21, UPT, UPT, UR17, 0x30, URZ ;  /* 0x0000003011157890 */ /* 0x000fe2000fffe0ff */
[----:B------:R-:W-:Y:S01]  /*7830*/  UMOV UR23, UR36 ;  /* 0x0000002400177c82 */ /* 0x000fe20008000000 */
[----:B------:R2:W-:Y:S01]  /*7840*/  UTMASTG.3D [UR12], [UR6] ;  /* 0x0000000c060073b5 */ /* 0x0005e20008010000 */
[----:B------:R-:W-:Y:S01]  /*7850*/  UMOV UR22, UR18 ;  /* 0x0000001200167c82 */ /* 0x000fe20008000000 */
[----:B------:R-:W-:Y:S02]  /*7860*/  UIADD3 UR24, UPT, UPT, UR4, 0x4200, URZ ;  /* 0x0000420004187890 */ /* 0x000fe4000fffe0ff */
[----:B------:R-:W-:Y:S01]  /*7870*/  UIADD3 UR25, UPT, UPT, UR17, 0x40, URZ ;  /* 0x0000004011197890 */ /* 0x000fe2000fffe0ff */
[----:B------:R-:W-:Y:S01]  /*7880*/  UMOV UR27, UR36 ;  /* 0x00000024001b7c82 */ /* 0x000fe20008000000 */
[----:B------:R-:W-:Y:S01]  /*7890*/  UMOV UR26, UR18 ;  /* 0x00000012001a7c82 */ /* 0x000fe20008000000 */
[----:B------:R2:W-:Y:S01]  /*78a0*/  UTMASTG.3D [UR8], [UR6] ;  /* 0x00000008060073b5 */ /* 0x0005e20008010000 */
[----:B------:R2:W-:Y:S05]  /*78b0*/  UTMASTG.3D [UR20], [UR6] ;  /* 0x00000014060073b5 */ /* 0x0005ea0008010000 */
[----:B------:R2:W-:Y:S02]  /*78c0*/  UTMASTG.3D [UR24], [UR6] ;  /* 0x00000018060073b5 */ /* 0x0005e40008010000 */
[----:B--2---:R0:W-:Y:S02]  /*78d0*/  UTMACMDFLUSH ;  /* 0x00000000000079b7 */ /* 0x0041e40000000000 */
.L_x_96:
[----:B------:R-:W-:Y:S05]  /*78e0*/  BSYNC.RECONVERGENT B0 ;  /* 0x0000000000007941 */ /* 0x000fea0003800200 */
.L_x_95:
[----:B------:R-:W-:Y:S04]  /*78f0*/  BSSY.RECONVERGENT B0, `(.L_x_97) ;  /* 0x0000003000007945 */ /* 0x000fe80003800200 */
[----:B------:R-:W-:Y:S05]  /*7900*/  @P0 BRA `(.L_x_98) ;  /* 0x0000000000040947 */ /* 0x000fea0003800000 */
[----:B------:R-:W-:Y:S04]  /*7910*/  DEPBAR.LE SB0, 0x0 ;  /* 0x000080000000791a */ /* 0x000fe80000000000 */
.L_x_98:
[----:B------:R-:W-:Y:S05]  /*7920*/  BSYNC.RECONVERGENT B0 ;  /* 0x0000000000007941 */ /* 0x000fea0003800200 */
.L_x_97:
[----:B------:R-:W-:Y:S01]  /*7930*/  BAR.SYNC.DEFER_BLOCKING 0x1, 0x80 ;  /* 0x0042000000007b1d */ /* 0x000fe20000010000 */
[----:B------:R-:W-:Y:S01]  /*7940*/  UIADD3 UR43, UPT, UPT, UR43, 0x1, URZ ;  /* 0x000000012b2b7890 */ /* 0x000fe2000fffe0ff */
[----:B------:R-:W-:Y:S03]  /*7950*/  IADD3 R99, PT, PT, R99, 0x1, RZ ;  /* 0x0000000163637810 */ /* 0x000fe60007ffe0ff */
[----:B------:R-:W-:Y:S09]  /*7960*/  UISETP.NE.AND UP0, UPT, UR43, URZ, UPT ;  /* 0x000000ff2b00728c */ /* 0x000ff2000bf05270 */
[----:B------:R-:W-:Y:S05]  /*7970*/  BRA.U !UP0, `(.L_x_99) ;  /* 0x0000000108287547 */ /* 0x000fea000b800000 */
[----:B------:R-:W-:Y:S01]  /*7980*/  ISETP.NE.AND P0, PT, R222, RZ, PT ;  /* 0x000000ffde00720c */ /* 0x000fe20003f05270 */
[----:B------:R-:W-:Y:S11]  /*7990*/  IMAD.U32 R0, RZ, RZ, UR38 ;  /* 0x00000026ff007e24 */ /* 0x000ff6000f8e00ff */
[----:B------:R-:W-:Y:S01]  /*79a0*/  @!UPT UIADD3 URZ, UPT, UPT, URZ, URZ, URZ ;  /* 0x000000fffffff290 */ /* 0x000fe2000fffe0ff */
[C---:B------:R-:W-:Y:S01]  /*79b0*/  @P0 LEA R3, R214.reuse, UR37, 0x3 ;  /* 0x00000025d6030c11 */ /* 0x040fe2000f8e18ff */
[----:B------:R-:W-:Y:S04]  /*79c0*/  VIADD R214, R214, 0x1 ;  /* 0x00000001d6d67836 */ /* 0x000fe80000000000 */
[----:B------:R-:W-:Y:S05]  /*79d0*/  @P0 VIADD R3, R3, 0x40 ;  /* 0x0000004003030836 */ /* 0x000fea0000000000 */
[----:B------:R-:W-:Y:S04]  /*79e0*/  @P0 PRMT R0, R0, 0x654, R3 ;  /* 0x0000065400000816 */ /* 0x000fe80000000003 */
[----:B------:R2:W-:Y:S01]  /*79f0*/  @P0 SYNCS.ARRIVE.TRANS64.RED.A1T0 RZ, [R0+URZ], RZ ;  /* 0x000000ff00ff09a7 */ /* 0x0005e200081004ff */
[C---:B------:R-:W-:Y:S04]  /*7a00*/  ISETP.NE.AND P0, PT, R214.reuse, 0x2, PT ;  /* 0x00000002d600780c */ /* 0x040fe80003f05270 */
[----:B------:R-:W-:Y:S09]  /*7a10*/  SEL R214, R214, RZ, P0 ;  /* 0x000000ffd6d67207 */ /* 0x000ff20000000000 */
.L_x_99:
[----:B------:R-:W-:Y:S01]  /*7a20*/  ISETP.NE.AND P2, PT, R219, RZ, PT ;  /* 0x000000ffdb00720c */ /* 0x000fe20003f45270 */
[----:B------:R-:W-:Y:S01]  /*7a30*/  UISETP.NE.AND UP0, UPT, UR5, 0x2, UPT ;  /* 0x000000020500788c */ /* 0x000fe2000bf05270 */
[----:B------:R-:W-:Y:S01]  /*7a40*/  ISETP.NE.AND P0, PT, R221, 0x2, PT ;  /* 0x00000002dd00780c */ /* 0x000fe20003f05270 */
[----:B------:R-:W-:Y:S01]  /*7a50*/  IMAD.IADD R195, R95, 0x1, R194 ;  /* 0x000000015fc37824 */ /* 0x000fe200078e02c2 */
[----:B------:R-:W-:Y:S01]  /*7a60*/  ISETP.NE.AND P1, PT, R99, 0x4, PT ;  /* 0x000000046300780c */ /* 0x000fe20003f25270 */
[----:B------:R-:W-:Y:S01]  /*7a70*/  USEL UR4, URZ, 0x1, UP0 ;  /* 0x00000001ff047887 */ /* 0x000fe20008000000 */
[----:B--2---:R-:W-:Y:S01]  /*7a80*/  SEL R0, RZ, 0x1, P0 ;  /* 0x00000001ff007807 */ /* 0x004fe20000000000 */
[----:B------:R-:W-:Y:S01]  /*7a90*/  USEL UR39, UR5, URZ, UP0 ;  /* 0x000000ff05277287 */ /* 0x000fe20008000000 */
[----:B------:R-:W-:Y:S01]  /*7aa0*/  SEL R3, RZ, 0x1, P1 ;  /* 0x00000001ff037807 */ /* 0x000fe20000800000 */
[----:B------:R-:W-:Y:S01]  /*7ab0*/  IMAD.IADD R205, R97, 0x1, R204 ;  /* 0x0000000161cd7824 */ /* 0x000fe200078e02cc */
[----:B------:R-:W-:Y:S02]  /*7ac0*/  LOP3.LUT R215, R215, R0, RZ, 0x3c, !PT ;  /* 0x00000000d7d77212 */ /* 0x000fe400078e3cff */
[----:B------:R-:W-:Y:S02]  /*7ad0*/  LOP3.LUT R217, R217, UR4, RZ, 0x3c, !PT ;  /* 0x00000004d9d97c12 */ /* 0x000fe4000f8e3cff */
[----:B------:R-:W-:Y:S02]  /*7ae0*/  @P2 R2UR UR36, R213 ;  /* 0x00000000d52422ca */ /* 0x000fe400000e0000 */
[----:B------:R-:W-:Y:S02]  /*7af0*/  LOP3.LUT R216, R216, R3, RZ, 0x3c, !PT ;  /* 0x00000003d8d87212 */ /* 0x000fe400078e3cff */
[----:B------:R-:W-:Y:S02]  /*7b00*/  SEL R221, R221, RZ, P0 ;  /* 0x000000ffdddd7207 */ /* 0x000fe40000000000 */
[----:B------:R-:W-:Y:S01]  /*7b10*/  SEL R99, R99, RZ, P1 ;  /* 0x000000ff63637207 */ /* 0x000fe20000800000 */
[----:B------:R-:W-:Y:S08]  /*7b20*/  @P2 BRA `(.L_x_100) ;  /* 0xffffffd000382947 */ /* 0x000ff0000383ffff */
[----:B------:R-:W-:-:S09]  /*7b30*/  UISETP.NE.AND UP0, UPT, UR42, URZ, UPT ;  /* 0x000000ff2a00728c */ /* 0x000fd2000bf05270 */
[----:B------:R-:W-:Y:S05]  /*7b40*/  BRA.U !UP0, `(.L_x_101) ;  /* 0x0000000108487547 */ /* 0x000fea000b800000 */
[----:B------:R-:W2:Y:S02]  /*7b50*/  LDCU.64 UR4, c[0x0][0x890] ;  /* 0x00011200ff0477ac */ /* 0x000ea40008000a00 */
[----:B--2---:R-:W-:-:S04]  /*7b60*/  UISETP.NE.U32.AND UP0, UPT, UR4, URZ, UPT ;  /* 0x000000ff0400728c */ /* 0x004fc8000bf05070 */
[----:B------:R-:W-:-:S09]  /*7b70*/  UISETP.NE.AND.EX UP0, UPT, UR5, URZ, UPT, UP0 ;  /* 0x000000ff0500728c */ /* 0x000fd2000bf05300 */
[----:B------:R-:W-:Y:S05]  /*7b80*/  BRA.U UP0, `(.L_x_102) ;  /* 0x00000001000c7547 */ /* 0x000fea000b800000 */
[----:B------:R-:W-:-:S13]  /*7b90*/  FSETP.NEU.AND P0, PT, R101, RZ, PT ;  /* 0x000000ff6500720b */ /* 0x000fda0003f0d000 */
[----:B------:R-:W-:Y:S05]  /*7ba0*/  @!P0 EXIT ;  /* 0x000000000000894d */ /* 0x000fea0003800000 */
[----:B------:R-:W-:Y:S05]  /*7bb0*/  BRA `(.L_x_101) ;  /* 0x00000000002c7947 */ /* 0x000fea0003800000 */
.L_x_102:
[----:B------:R-:W-:Y:S01]  /*7bc0*/  LOP3.LUT P0, RZ, R206, 0xff, RZ, 0xc0, !PT ;  /* 0x000000ffceff7812 */ /* 0x000fe2000780c0ff */
[----:B------:R-:W-:-:S12]  /*7bd0*/  BSSY.RECONVERGENT B0, `(.L_x_101) ;  /* 0x0000009000007945 */ /* 0x000fd80003800200 */
[----:B------:R-:W-:Y:S05]  /*7be0*/  @P0 BRA `(.L_x_103) ;  /* 0x0000000000140947 */ /* 0x000fea0003800000 */
[----:B------:R-:W2:Y:S02]  /*7bf0*/  LDCU.64 UR4, c[0x0][0x888] ;  /* 0x00011100ff0477ac */ /* 0x000ea40008000a00 */
[----:B--2---:R-:W-:-:S04]  /*7c00*/  ISETP.NE.U32.AND P0, PT, RZ, UR4, PT ;  /* 0x00000004ff007c0c */ /* 0x004fc8000bf05070 */
[----:B------:R-:W-:-:S13]  /*7c10*/  ISETP.NE.AND.EX P0, PT, RZ, UR5, PT, P0 ;  /* 0x00000005ff007c0c */ /* 0x000fda000bf05300 */
[----:B------:R-:W-:Y:S05]  /*7c20*/  @!P0 EXIT ;  /* 0x000000000000894d */ /* 0x000fea0003800000 */
[----:B------:R-:W-:Y:S05]  /*7c30*/  BRA `(.L_x_104) ;  /* 0x0000000000087947 */ /* 0x000fea0003800000 */
.L_x_103:
[----:B------:R-:W-:-:S13]  /*7c40*/  FSETP.NEU.AND P0, PT, R101, RZ, PT ;  /* 0x000000ff6500720b */ /* 0x000fda0003f0d000 */
[----:B------:R-:W-:Y:S05]  /*7c50*/  @!P0 EXIT ;  /* 0x000000000000894d */ /* 0x000fea0003800000 */
.L_x_104:
[----:B------:R-:W-:Y:S05]  /*7c60*/  BSYNC.RECONVERGENT B0 ;  /* 0x0000000000007941 */ /* 0x000fea0003800200 */
.L_x_101:
[----:B------:R-:W-:-:S04]  /*7c70*/  DEPBAR.LE SB0, 0x0 ;  /* 0x000080000000791a */ /* 0x000fc80000000000 */
[----:B------:R-:W-:Y:S05]  /*7c80*/  EXIT ;  /* 0x000000000000794d */ /* 0x000fea0003800000 */
.L_x_19:
[----:B--2---:R2:W1:Y:S02]  /*7c90*/  SYNCS.PHASECHK.TRANS64.TRYWAIT P0, [R3+URZ+0xd0], R2 ;  /* 0x0000d002030075a7 */ /* 0x00446400080011ff */
[----:B-1----:R-:W-:Y:S05]  /*7ca0*/  @!P0 NANOSLEEP.SYNCS 0x989680 ;  /* 0x009896800000895d */ /* 0x002fea0003900000 */
[----:B------:R-:W1:Y:S02]  /*7cb0*/  @!P0 SYNCS.PHASECHK.TRANS64 P0, [R3+URZ+0xd0], R2 ;  /* 0x0000d002030085a7 */ /* 0x000e6400080010ff */
[----:B-1----:R-:W-:Y:S05]  /*7cc0*/  @!P0 BRA `(.L_x_19) ;  /* 0xfffffffc00f08947 */ /* 0x002fea000383ffff */
[----:B------:R-:W-:Y:S05]  /*7cd0*/  BRA `(.L_x_105) ;  /* 0xffffff98002c7947 */ /* 0x000fea000383ffff */
.L_x_22:
[----:B-1----:R-:W-:Y:S07]  /*7ce0*/  MOV R2, UR33 ;  /* 0x0000002100027c02 */ /* 0x002fee0008000f00 */
.L_x_106:
[----:B-1----:R1:W2:Y:S02]  /*7cf0*/  SYNCS.PHASECHK.TRANS64.TRYWAIT P0, [R2+URZ+0x18], R5 ;  /* 0x00001805020075a7 */ /* 0x0022a400080011ff */
[----:B--2---:R-:W-:Y:S05]  /*7d00*/  @!P0 NANOSLEEP.SYNCS 0x989680 ;  /* 0x009896800000895d */ /* 0x004fea0003900000 */
[----:B------:R-:W2:Y:S02]  /*7d10*/  @!P0 SYNCS.PHASECHK.TRANS64 P0, [R2+URZ+0x18], R5 ;  /* 0x00001805020085a7 */ /* 0x000ea400080010ff */
[----:B--2---:R-:W-:Y:S05]  /*7d20*/  @!P0 BRA `(.L_x_106) ;  /* 0xfffffffc00f08947 */ /* 0x004fea000383ffff */
[----:B------:R-:W-:Y:S05]  /*7d30*/  BRA `(.L_x_21) ;  /* 0xffffff98007c7947 */ /* 0x000fea000383ffff */
.L_x_28:
[----:B-1----:R-:W-:Y:S07]  /*7d40*/  MOV R2, UR33 ;  /* 0x0000002100027c02 */ /* 0x002fee0008000f00 */
.L_x_107:
[----:B-1----:R1:W2:Y:S02]  /*7d50*/  SYNCS.PHASECHK.TRANS64.TRYWAIT P0, [R2+URZ+0x18], R5 ;  /* 0x00001805020075a7 */ /* 0x0022a400080011ff */
[----:B--2---:R-:W-:Y:S05]  /*7d60*/  @!P0 NANOSLEEP.SYNCS 0x989680 ;  /* 0x009896800000895d */ /* 0x004fea0003900000 */
[----:B------:R-:W2:Y:S02]  /*7d70*/  @!P0 SYNCS.PHASECHK.TRANS64 P0, [R2+URZ+0x18], R5 ;  /* 0x00001805020085a7 */ /* 0x000ea400080010ff */
[----:B--2---:R-:W-:Y:S05]  /*7d80*/  @!P0 BRA `(.L_x_107) ;  /* 0xfffffffc00f08947 */ /* 0x004fea000383ffff */
[----:B------:R-:W-:Y:S05]  /*7d90*/  BRA `(.L_x_27) ;  /* 0xffffff9c00547947 */ /* 0x000fea000383ffff */
.L_x_32:
[----:B-1----:R1:W2:Y:S02]  /*7da0*/  SYNCS.PHASECHK.TRANS64.TRYWAIT P0, [R2+URZ+0x60], R3 ;  /* 0x00006003020075a7 */ /* 0x0022a400080011ff */
[----:B--2---:R-:W-:Y:S05]  /*7db0*/  @!P0 NANOSLEEP.SYNCS 0x989680 ;  /* 0x009896800000895d */ /* 0x004fea0003900000 */
[----:B------:R-:W2:Y:S02]  /*7dc0*/  @!P0 SYNCS.PHASECHK.TRANS64 P0, [R2+URZ+0x60], R3 ;  /* 0x00006003020085a7 */ /* 0x000ea400080010ff */
[----:B--2---:R-:W-:Y:S05]  /*7dd0*/  @!P0 BRA `(.L_x_32) ;  /* 0xfffffffc00f08947 */ /* 0x004fea000383ffff */
[----:B------:R-:W-:Y:S05]  /*7de0*/  BRA `(.L_x_108) ;  /* 0xffffffa0000c7947 */ /* 0x000fea000383ffff */
.L_x_36:
[----:B----4-:R-:W-:-:S07]  /*7df0*/  MOV R0, UR5 ;  /* 0x0000000500007c02 */ /* 0x010fce0008000f00 */
.L_x_109:
[----:B-1----:R1:W2:Y:S02]  /*7e00*/  SYNCS.PHASECHK.TRANS64.TRYWAIT P0, [R0+URZ], R3 ;  /* 0x00000003000075a7 */ /* 0x0022a400080011ff */
[----:B--2---:R-:W-:Y:S05]  /*7e10*/  @!P0 NANOSLEEP.SYNCS 0x989680 ;  /* 0x009896800000895d */ /* 0x004fea0003900000 */
[----:B------:R-:W2:Y:S02]  /*7e20*/  @!P0 SYNCS.PHASECHK.TRANS64 P0, [R0+URZ], R3 ;  /* 0x00000003000085a7 */ /* 0x000ea400080010ff */
[----:B--2---:R-:W-:Y:S05]  /*7e30*/  @!P0 BRA `(.L_x_109) ;  /* 0xfffffffc00f08947 */ /* 0x004fea000383ffff */
[----:B------:R-:W-:Y:S05]  /*7e40*/  BRA `(.L_x_110) ;  /* 0xffffffa4007c7947 */ /* 0x000fea000383ffff */
.L_x_37:
[----:B----4-:R-:W-:-:S07]  /*7e50*/  MOV R0, UR5 ;  /* 0x0000000500007c02 */ /* 0x010fce0008000f00 */
.L_x_111:
[----:B-1----:R1:W2:Y:S02]  /*7e60*/  SYNCS.PHASECHK.TRANS64.TRYWAIT P0, [R0+URZ], R3 ;  /* 0x00000003000075a7 */ /* 0x0022a400080011ff */
[----:B--2---:R-:W-:Y:S05]  /*7e70*/  @!P0 NANOSLEEP.SYNCS 0x989680 ;  /* 0x009896800000895d */ /* 0x004fea0003900000 */
[----:B------:R-:W2:Y:S02]  /*7e80*/  @!P0 SYNCS.PHASECHK.TRANS64 P0, [R0+URZ], R3 ;  /* 0x00000003000085a7 */ /* 0x000ea400080010ff */
[----:B--2---:R-:W-:Y:S05]  /*7e90*/  @!P0 BRA `(.L_x_111) ;  /* 0xfffffffc00f08947 */ /* 0x004fea000383ffff */
[----:B------:R-:W-:Y:S05]  /*7ea0*/  BRA `(.L_x_112) ;  /* 0xffffffa400887947 */ /* 0x000fea000383ffff */
.L_x_40:
[----:B-1----:R1:W2:Y:S02]  /*7eb0*/  SYNCS.PHASECHK.TRANS64.TRYWAIT P0, [R0+URZ+0xc0], R5 ;  /* 0x0000c005000075a7 */ /* 0x0022a400080011ff */
[----:B--2---:R-:W-:Y:S05]  /*7ec0*/  @!P0 NANOSLEEP.SYNCS 0x989680 ;  /* 0x009896800000895d */ /* 0x004fea0003900000 */
[----:B------:R-:W2:Y:S02]  /*7ed0*/  @!P0 SYNCS.PHASECHK.TRANS64 P0, [R0+URZ+0xc0], R5 ;  /* 0x0000c005000085a7 */ /* 0x000ea400080010ff */
[----:B--2---:R-:W-:Y:S05]  /*7ee0*/  @!P0 BRA `(.L_x_40) ;  /* 0xfffffffc00f08947 */ /* 0x004fea000383ffff */
[----:B------:R-:W-:Y:S05]  /*7ef0*/  BRA `(.L_x_113) ;  /* 0xffffffa400e47947 */ /* 0x000fea000383ffff */
.L_x_41:
[----:B------:R-:W-:-:S07]  /*7f00*/  MOV R0, UR5 ;  /* 0x0000000500007c02 */ /* 0x000fce0008000f00 */
.L_x_114:
[----:B-1----:R1:W2:Y:S02]  /*7f10*/  SYNCS.PHASECHK.TRANS64.TRYWAIT P0, [R0+URZ+0x70], R5 ;  /* 0x00007005000075a7 */ /* 0x0022a400080011ff */
[----:B--2---:R-:W-:Y:S05]  /*7f20*/  @!P0 NANOSLEEP.SYNCS 0x989680 ;  /* 0x009896800000895d */ /* 0x004fea0003900000 */
[----:B------:R-:W2:Y:S02]  /*7f30*/  @!P0 SYNCS.PHASECHK.TRANS64 P0, [R0+URZ+0x70], R5 ;  /* 0x00007005000085a7 */ /* 0x000ea400080010ff */
[----:B--2---:R-:W-:Y:S05]  /*7f40*/  @!P0 BRA `(.L_x_114) ;  /* 0xfffffffc00f08947 */ /* 0x004fea000383ffff */
[----:B------:R-:W-:Y:S05]  /*7f50*/  BRA `(.L_x_115) ;  /* 0xffffffa400f47947 */ /* 0x000fea000383ffff */
.L_x_42:
[----:B-1----:R1:W2:Y:S02]  /*7f60*/  SYNCS.PHASECHK.TRANS64.TRYWAIT P1, [R0+URZ+0x60], R5 ;  /* 0x00006005000075a7 */ /* 0x0022a400080211ff */
[----:B--2---:R-:W-:Y:S05]  /*7f70*/  @!P1 NANOSLEEP.SYNCS 0x989680 ;  /* 0x009896800000995d */ /* 0x004fea0003900000 */
[----:B------:R-:W2:Y:S02]  /*7f80*/  @!P1 SYNCS.PHASECHK.TRANS64 P1, [R0+URZ+0x60], R5 ;  /* 0x00006005000095a7 */ /* 0x000ea400080210ff */
[----:B--2---:R-:W-:Y:S05]  /*7f90*/  @!P1 BRA `(.L_x_42) ;  /* 0xfffffffc00f09947 */ /* 0x004fea000383ffff */
[----:B------:R-:W-:Y:S05]  /*7fa0*/  BRA `(.L_x_116) ;  /* 0xffffffa800247947 */ /* 0x000fea000383ffff */
.L_x_45:
[----:B------:R-:W-:-:S07]  /*7fb0*/  MOV R0, UR5 ;  /* 0x0000000500007c02 */ /* 0x000fce0008000f00 */
.L_x_117:
[----:B-1----:R1:W2:Y:S02]  /*7fc0*/  SYNCS.PHASECHK.TRANS64.TRYWAIT P0, [R0+URZ+0x70], R3 ;  /* 0x00007003000075a7 */ /* 0x0022a400080011ff */
[----:B--2---:R-:W-:Y:S05]  /*7fd0*/  @!P0 NANOSLEEP.SYNCS 0x989680 ;  /* 0x009896800000895d */ /* 0x004fea0003900000 */
[----:B------:R-:W2:Y:S02]  /*7fe0*/  @!P0 SYNCS.PHASECHK.TRANS64 P0, [R0+URZ+0x70], R3 ;  /* 0x00007003000085a7 */ /* 0x000ea400080010ff */
[----:B--2---:R-:W-:Y:S05]  /*7ff0*/  @!P0 BRA `(.L_x_117) ;  /* 0xfffffffc00f08947 */ /* 0x004fea000383ffff */
[----:B------:R-:W-:Y:S05]  /*8000*/  BRA `(.L_x_44) ;  /* 0xffffffa800787947 */ /* 0x000fea000383ffff */
.L_x_52:
[----:B-1----:R1:W2:Y:S02]  /*8010*/  SYNCS.PHASECHK.TRANS64.TRYWAIT P1, [R0+URZ+0x60], R5 ;  /* 0x00006005000075a7 */ /* 0x0022a400080211ff */
[----:B--2---:R-:W-:Y:S05]  /*8020*/  @!P1 NANOSLEEP.SYNCS 0x989680 ;  /* 0x009896800000995d */ /* 0x004fea0003900000 */
[----:B------:R-:W2:Y:S02]  /*8030*/  @!P1 SYNCS.PHASECHK.TRANS64 P1, [R0+URZ+0x60], R5 ;  /* 0x00006005000095a7 */ /* 0x000ea400080210ff */
[----:B--2---:R-:W-:Y:S05]  /*8040*/  @!P1 BRA `(.L_x_52) ;  /* 0xfffffffc00f09947 */ /* 0x004fea000383ffff */
[----:B------:R-:W-:Y:S05]  /*8050*/  BRA `(.L_x_118) ;  /* 0xffffffb000087947 */ /* 0x000fea000383ffff */
.L_x_53:
[----:B------:R-:W-:-:S07]  /*8060*/  MOV R3, UR14 ;  /* 0x0000000e00037c02 */ /* 0x000fce0008000f00 */
.L_x_119:
[----:B-1----:R1:W2:Y:S02]  /*8070*/  SYNCS.PHASECHK.TRANS64.TRYWAIT P0, [R3+URZ+0xa0], R0 ;  /* 0x0000a000030075a7 */ /* 0x0022a400080011ff */
[----:B--2---:R-:W-:Y:S05]  /*8080*/  @!P0 NANOSLEEP.SYNCS 0x989680 ;  /* 0x009896800000895d */ /* 0x004fea0003900000 */
[----:B------:R-:W2:Y:S02]  /*8090*/  @!P0 SYNCS.PHASECHK.TRANS64 P0, [R3+URZ+0xa0], R0 ;  /* 0x0000a000030085a7 */ /* 0x000ea400080010ff */
[----:B--2---:R-:W-:Y:S05]  /*80a0*/  @!P0 BRA `(.L_x_119) ;  /* 0xfffffffc00f08947 */ /* 0x004fea000383ffff */
[----:B------:R-:W-:Y:S05]  /*80b0*/  BRA `(.L_x_120) ;  /* 0xffffffb000407947 */ /* 0x000fea000383ffff */
.L_x_56:
[----:B------:R-:W-:Y:S07]  /*80c0*/  MOV R0, UR19 ;  /* 0x0000001300007c02 */ /* 0x000fee0008000f00 */
.L_x_121:
[----:B-1----:R1:W2:Y:S02]  /*80d0*/  SYNCS.PHASECHK.TRANS64.TRYWAIT P0, [R0+URZ], R3 ;  /* 0x00000003000075a7 */ /* 0x0022a400080011ff */
[----:B--2---:R-:W-:Y:S05]  /*80e0*/  @!P0 NANOSLEEP.SYNCS 0x989680 ;  /* 0x009896800000895d */ /* 0x004fea0003900000 */
[----:B------:R-:W2:Y:S02]  /*80f0*/  @!P0 SYNCS.PHASECHK.TRANS64 P0, [R0+URZ], R3 ;  /* 0x00000003000085a7 */ /* 0x000ea400080010ff */
[----:B--2---:R-:W-:Y:S05]  /*8100*/  @!P0 BRA `(.L_x_121) ;  /* 0xfffffffc00f08947 */ /* 0x004fea000383ffff */
[----:B------:R-:W-:Y:S05]  /*8110*/  BRA `(.L_x_55) ;  /* 0xffffffb0005c7947 */ /* 0x000fea000383ffff */
.L_x_59:
[----:B------:R-:W-:-:S07]  /*8120*/  MOV R0, UR5 ;  /* 0x0000000500007c02 */ /* 0x000fce0008000f00 */
.L_x_122:
[----:B--2---:R2:W3:Y:S02]  /*8130*/  SYNCS.PHASECHK.TRANS64.TRYWAIT P0, [R0+URZ], R3 ;  /* 0x00000003000075a7 */ /* 0x0044e400080011ff */
[----:B---3--:R-:W-:Y:S05]  /*8140*/  @!P0 NANOSLEEP.SYNCS 0x989680 ;  /* 0x009896800000895d */ /* 0x008fea0003900000 */
[----:B------:R-:W3:Y:S02]  /*8150*/  @!P0 SYNCS.PHASECHK.TRANS64 P0, [R0+URZ], R3 ;  /* 0x00000003000085a7 */ /* 0x000ee400080010ff */
[----:B---3--:R-:W-:Y:S05]  /*8160*/  @!P0 BRA `(.L_x_122) ;  /* 0xfffffffc00f08947 */ /* 0x008fea000383ffff */
[----:B------:R-:W-:Y:S05]  /*8170*/  BRA `(.L_x_123) ;  /* 0xffffffb400887947 */ /* 0x000fea000383ffff */
.L_x_60:
[----:B------:R-:W-:-:S07]  /*8180*/  MOV R0, UR5 ;  /* 0x0000000500007c02 */ /* 0x000fce0008000f00 */
.L_x_124:
[----:B--2---:R2:W3:Y:S02]  /*8190*/  SYNCS.PHASECHK.TRANS64.TRYWAIT P0, [R0+URZ], R3 ;  /* 0x00000003000075a7 */ /* 0x0044e400080011ff */
[----:B---3--:R-:W-:Y:S05]  /*81a0*/  @!P0 NANOSLEEP.SYNCS 0x989680 ;  /* 0x009896800000895d */ /* 0x008fea0003900000 */
[----:B------:R-:W3:Y:S02]  /*81b0*/  @!P0 SYNCS.PHASECHK.TRANS64 P0, [R0+URZ], R3 ;  /* 0x00000003000085a7 */ /* 0x000ee400080010ff */
[----:B---3--:R-:W-:Y:S05]  /*81c0*/  @!P0 BRA `(.L_x_124) ;  /* 0xfffffffc00f08947 */ /* 0x008fea000383ffff */
[----:B------:R-:W-:Y:S05]  /*81d0*/  BRA `(.L_x_125) ;  /* 0xffffffb400947947 */ /* 0x000fea000383ffff */
.L_x_61:
[----:B------:R-:W-:-:S07]  /*81e0*/  MOV R0, UR5 ;  /* 0x0000000500007c02 */ /* 0x000fce0008000f00 */
.L_x_126:
[----:B--2---:R2:W3:Y:S02]  /*81f0*/  SYNCS.PHASECHK.TRANS64.TRYWAIT P0, [R0+URZ], R3 ;  /* 0x00000003000075a7 */ /* 0x0044e400080011ff */
[----:B---3--:R-:W-:Y:S05]  /*8200*/  @!P0 NANOSLEEP.SYNCS 0x989680 ;  /* 0x009896800000895d */ /* 0x008fea0003900000 */
[----:B------:R-:W3:Y:S02]  /*8210*/  @!P0 SYNCS.PHASECHK.TRANS64 P0, [R0+URZ], R3 ;  /* 0x00000003000085a7 */ /* 0x000ee400080010ff */
[----:B---3--:R-:W-:Y:S05]  /*8220*/  @!P0 BRA `(.L_x_126) ;  /* 0xfffffffc00f08947 */ /* 0x008fea000383ffff */
[----:B------:R-:W-:Y:S05]  /*8230*/  BRA `(.L_x_127) ;  /* 0xffffffb400a07947 */ /* 0x000fea000383ffff */
.L_x_62:
[----:B------:R-:W-:-:S07]  /*8240*/  MOV R0, UR6 ;  /* 0x0000000600007c02 */ /* 0x000fce0008000f00 */
.L_x_128:
[----:B--2---:R2:W3:Y:S02]  /*8250*/  SYNCS.PHASECHK.TRANS64.TRYWAIT P0, [R0+URZ], R3 ;  /* 0x00000003000075a7 */ /* 0x0044e400080011ff */
[----:B---3--:R-:W-:Y:S05]  /*8260*/  @!P0 NANOSLEEP.SYNCS 0x989680 ;  /* 0x009896800000895d */ /* 0x008fea0003900000 */
[----:B------:R-:W3:Y:S02]  /*8270*/  @!P0 SYNCS.PHASECHK.TRANS64 P0, [R0+URZ], R3 ;  /* 0x00000003000085a7 */ /* 0x000ee400080010ff */
[----:B---3--:R-:W-:Y:S05]  /*8280*/  @!P0 BRA `(.L_x_128) ;  /* 0xfffffffc00f08947 */ /* 0x008fea000383ffff */
[----:B------:R-:W-:Y:S05]  /*8290*/  BRA `(.L_x_129) ;  /* 0xffffffb400ac7947 */ /* 0x000fea000383ffff */
.L_x_67:
[----:B--2---:R2:W3:Y:S02]  /*82a0*/  SYNCS.PHASECHK.TRANS64.TRYWAIT P0, [R0+URZ+0x60], R3 ;  /* 0x00006003000075a7 */ /* 0x0044e400080011ff */
[----:B---3--:R-:W-:Y:S05]  /*82b0*/  @!P0 NANOSLEEP.SYNCS 0x989680 ;  /* 0x009896800000895d */ /* 0x008fea0003900000 */
[----:B------:R-:W3:Y:S02]  /*82c0*/  @!P0 SYNCS.PHASECHK.TRANS64 P0, [R0+URZ+0x60], R3 ;  /* 0x00006003000085a7 */ /* 0x000ee400080010ff */
[----:B---3--:R-:W-:Y:S05]  /*82d0*/  @!P0 BRA `(.L_x_67) ;  /* 0xfffffffc00f08947 */ /* 0x008fea000383ffff */
[----:B------:R-:W-:Y:S05]  /*82e0*/  BRA `(.L_x_130) ;  /* 0xffffffb800a87947 */ /* 0x000fea000383ffff */
.L_x_70:
[----:B------:R-:W-:Y:S07]  /*82f0*/  MOV R0, UR4 ;  /* 0x0000000400007c02 */ /* 0x000fee0008000f00 */
.L_x_131:
[----:B--2---:R2:W3:Y:S02]  /*8300*/  SYNCS.PHASECHK.TRANS64.TRYWAIT P0, [R0+URZ+0x58], R3 ;  /* 0x00005803000075a7 */ /* 0x0044e400080011ff */
[----:B---3--:R-:W-:Y:S05]  /*8310*/  @!P0 NANOSLEEP.SYNCS 0x989680 ;  /* 0x009896800000895d */ /* 0x008fea0003900000 */
[----:B------:R-:W3:Y:S02]  /*8320*/  @!P0 SYNCS.PHASECHK.TRANS64 P0, [R0+URZ+0x58], R3 ;  /* 0x00005803000085a7 */ /* 0x000ee400080010ff */
[----:B---3--:R-:W-:Y:S05]  /*8330*/  @!P0 BRA `(.L_x_131) ;  /* 0xfffffffc00f08947 */ /* 0x008fea000383ffff */
[----:B------:R-:W-:Y:S05]  /*8340*/  BRA `(.L_x_69) ;  /* 0xffffffbc00907947 */ /* 0x000fea000383ffff */
.L_x_73:
[----:B------:R-:W-:Y:S07]  /*8350*/  MOV R3, UR13 ;  /* 0x0000000d00037c02 */ /* 0x000fee0008000f00 */
.L_x_132:
[----:B-1----:R1:W2:Y:S02]  /*8360*/  SYNCS.PHASECHK.TRANS64.TRYWAIT P3, [R3+URZ+0x40], R12 ;  /* 0x0000400c030075a7 */ /* 0x0022a400080611ff */
[----:B--2---:R-:W-:Y:S05]  /*8370*/  @!P3 NANOSLEEP.SYNCS 0x989680 ;  /* 0x009896800000b95d */ /* 0x004fea0003900000 */
[----:B------:R-:W2:Y:S02]  /*8380*/  @!P3 SYNCS.PHASECHK.TRANS64 P3, [R3+URZ+0x40], R12 ;  /* 0x0000400c0300b5a7 */ /* 0x000ea400080610ff */
[----:B--2---:R-:W-:Y:S05]  /*8390*/  @!P3 BRA `(.L_x_132) ;  /* 0xfffffffc00f0b947 */ /* 0x004fea000383ffff */
[----:B------:R-:W-:Y:S05]  /*83a0*/  BRA `(.L_x_133) ;  /* 0xffffffc0002c7947 */ /* 0x000fea000383ffff */
.L_x_75:
[----:B------:R-:W-:-:S07]  /*83b0*/  MOV R0, UR4 ;  /* 0x0000000400007c02 */ /* 0x000fce0008000f00 */
.L_x_134:
[----:B-1----:R1:W2:Y:S02]  /*83c0*/  SYNCS.PHASECHK.TRANS64.TRYWAIT P0, [R0+URZ], R3 ;  /* 0x00000003000075a7 */ /* 0x0022a400080011ff */
[----:B--2---:R-:W-:Y:S05]  /*83d0*/  @!P0 NANOSLEEP.SYNCS 0x989680 ;  /* 0x009896800000895d */ /* 0x004fea0003900000 */
[----:B------:R-:W2:Y:S02]  /*83e0*/  @!P0 SYNCS.PHASECHK.TRANS64 P0, [R0+URZ], R3 ;  /* 0x00000003000085a7 */ /* 0x000ea400080010ff */
[----:B--2---:R-:W-:Y:S05]  /*83f0*/  @!P0 BRA `(.L_x_134) ;  /* 0xfffffffc00f08947 */ /* 0x004fea000383ffff */
[----:B------:R-:W-:Y:S05]  /*8400*/  BRA `(.L_x_135) ;  /* 0xffffffc400307947 */ /* 0x000fea000383ffff */
.L_x_77:
[----:B--2---:R2:W4:Y:S02]  /*8410*/  SYNCS.PHASECHK.TRANS64.TRYWAIT P0, [R0+URZ+0x60], R3 ;  /* 0x00006003000075a7 */ /* 0x00452400080011ff */
[----:B----4-:R-:W-:Y:S05]  /*8420*/  @!P0 NANOSLEEP.SYNCS 0x989680 ;  /* 0x009896800000895d */ /* 0x010fea0003900000 */
[----:B------:R-:W4:Y:S02]  /*8430*/  @!P0 SYNCS.PHASECHK.TRANS64 P0, [R0+URZ+0x60], R3 ;  /* 0x00006003000085a7 */ /* 0x000f2400080010ff */
[----:B----4-:R-:W-:Y:S05]  /*8440*/  @!P0 BRA `(.L_x_77) ;  /* 0xfffffffc00f08947 */ /* 0x010fea000383ffff */
[----:B------:R-:W-:Y:S05]  /*8450*/  BRA `(.L_x_136) ;  /* 0xffffffc800007947 */ /* 0x000fea000383ffff */
.L_x_87:
[----:B-1----:R1:W2:Y:S02]  /*8460*/  SYNCS.PHASECHK.TRANS64.TRYWAIT P1, [R0+URZ+0x30], R7 ;  /* 0x00003007000075a7 */ /* 0x0022a400080211ff */
[----:B--2---:R-:W-:Y:S05]  /*8470*/  @!P1 NANOSLEEP.SYNCS 0x989680 ;  /* 0x009896800000995d */ /* 0x004fea0003900000 */
[----:B------:R-:W2:Y:S02]  /*8480*/  @!P1 SYNCS.PHASECHK.TRANS64 P1, [R0+URZ+0x30], R7 ;  /* 0x00003007000095a7 */ /* 0x000ea400080210ff */
[----:B--2---:R-:W-:Y:S05]  /*8490*/  @!P1 BRA `(.L_x_87) ;  /* 0xfffffffc00f09947 */ /* 0x004fea000383ffff */
[----:B------:R-:W-:Y:S05]  /*84a0*/  BRA `(.L_x_86) ;  /* 0xffffffd4000c7947 */ /* 0x000fea000383ffff */
.L_x_89:
[----:B-1----:R1:W4:Y:S02]  /*84b0*/  SYNCS.PHASECHK.TRANS64.TRYWAIT P1, [R16+URZ+0x80], R3 ;  /* 0x00008003100075a7 */ /* 0x00232400080211ff */
[----:B----4-:R-:W-:Y:S05]  /*84c0*/  @!P1 NANOSLEEP.SYNCS 0x989680 ;  /* 0x009896800000995d */ /* 0x010fea0003900000 */
[----:B------:R-:W4:Y:S02]  /*84d0*/  @!P1 SYNCS.PHASECHK.TRANS64 P1, [R16+URZ+0x80], R3 ;  /* 0x00008003100095a7 */ /* 0x000f2400080210ff */
[----:B----4-:R-:W-:Y:S05]  /*84e0*/  @!P1 BRA `(.L_x_89) ;  /* 0xfffffffc00f09947 */ /* 0x010fea000383ffff */
[----:B------:R-:W-:Y:S05]  /*84f0*/  BRA `(.L_x_88) ;  /* 0xffffffd400c87947 */ /* 0x000fea000383ffff */
        .weak           $__internal_0_$__cuda_sm10x_tcgen05_guardrail_trap_col_being_dealloced_not_returned_by_alloc
        .type           $__internal_0_$__cuda_sm10x_tcgen05_guardrail_trap_col_being_dealloced_not_returned_by_alloc,@function
        .size           $__internal_0_$__cuda_sm10x_tcgen05_guardrail_trap_col_being_dealloced_not_returned_by_alloc,($__internal_1_$__cuda_sm10x_tcgen05_guardrail_trap_phase_invalid_during_alloc - $__internal_0_$__cuda_sm10x_tcgen05_guardrail_trap_col_being_dealloced_not_returned_by_alloc)
$__internal_0_$__cuda_sm10x_tcgen05_guardrail_trap_col_being_dealloced_not_returned_by_alloc:
[----:B------:R-:W-:Y:S05]  /*8500*/  BPT.TRAP 0x1 ;  /* 0x000000040000795c */ /* 0x000fea0000300000 */
[----:B------:R-:W-:-:S04]  /*8510*/  HFMA2 R3, -RZ, RZ, 0, 0 ;  /* 0x00000000ff037431 */ /* 0x000fc800000001ff */
[----:B------:R-:W-:Y:S05]  /*8520*/  RET.REL.NODEC R2 `(_ZN7cutlass13device_kernelINS_4gemm6kernel13GemmUniversalIN4cute5tupleIJiiiiEEENS1_10collective13CollectiveMmaINS1_35MainloopSm100TmaUmmaWarpSpecializedILi3ELi2ELi4ENS5_IJNS4_1CILi1EEESB_SB_EEEEENS5_IJNSA_ILi128EEENSA_ILi80EEESE_EEENS_6half_tENS5_IJlSB_lEEESH_SI_NS4_8TiledMMAINS4_8MMA_AtomIJNS4_20SM100_MMA_F16BF16_SSISH_SH_fLi128ELi80ELNS4_4UMMA5MajorE0ELSN_0ELNSM_7ScaleInE0ELSO_0EEEEEENS4_6LayoutISC_NS5_IJNSA_ILi0EEESS_SS_EEEEENS5_IJNS4_10UnderscoreESV_SV_EEEEENS4_13SM90_TMA_LOADENS4_14ComposedLayoutINS4_7SwizzleILi3ELi4ELi3EEENS4_18smem_ptr_flag_bitsILi16EEENSR_INS5_IJNSA_ILi8EEENSA_ILi64EEEEEENS5_IJS15_SB_EEEEEEEvNS4_8identityESY_S19_vS1A_EENS_8epilogue10collective18CollectiveEpilogueINS1C_23Sm100TmaWarpSpecializedILi2ELi1ELi80ELb1ELb0EEEJSG_NS5_IJNSR_ISE_SB_EENSR_ISF_SB_EEEEESH_SI_SH_SI_NS1C_6fusion15FusionCallbacksIS1G_NS1K_17LinearCombinationISH_fSH_fLNS_15FloatRoundStyleE2EEESG_S1J_JEEENS4_5SM1004TMEM4LOAD26SM100_TMEM_LOAD_32dp32b16xESY_NSZ_INS10_ILi1ELi4ELi3EEES13_NSR_INS5_IJS14_NSA_ILi16EEEEEENS5_IJS1V_SB_EEEEEEENS4_39AutoVectorizingCopyWithAssumedAlignmentILi128EEENS4_14SM90_TMA_STOREES1Z_S21_S21_EEEvvEEEEvNT_6ParamsE) ;  /* 0xffffff7802b47950 */ /* 0x000fea0003c3ffff */
        .weak           $__internal_1_$__cuda_sm10x_tcgen05_guardrail_trap_phase_invalid_during_alloc
        .type           $__internal_1_$__cuda_sm10x_tcgen05_guardrail_trap_phase_invalid_during_alloc,@function
        .size           $__internal_1_$__cuda_sm10x_tcgen05_guardrail_trap_phase_invalid_during_alloc,($__internal_2_$__cuda_sm10x_tcgen05_guardrail_trap_unallocated_columns_being_dealloced - $__internal_1_$__cuda_sm10x_tcgen05_guardrail_trap_phase_invalid_during_alloc)
$__internal_1_$__cuda_sm10x_tcgen05_guardrail_trap_phase_invalid_during_alloc:
[----:B------:R-:W-:Y:S05]  /*8530*/  BPT.TRAP 0x1 ;  /* 0x000000040000795c */ /* 0x000fea0000300000 */
[----:B------:R-:W-:-:S04]  /*8540*/  MOV R3, 0x0 ;  /* 0x0000000000037802 */ /* 0x000fc80000000f00 */
[----:B------:R-:W-:Y:S05]  /*8550*/  RET.REL.NODEC R2 `(_ZN7cutlass13device_kernelINS_4gemm6kernel13GemmUniversalIN4cute5tupleIJiiiiEEENS1_10collective13CollectiveMmaINS1_35MainloopSm100TmaUmmaWarpSpecializedILi3ELi2ELi4ENS5_IJNS4_1CILi1EEESB_SB_EEEEENS5_IJNSA_ILi128EEENSA_ILi80EEESE_EEENS_6half_tENS5_IJlSB_lEEESH_SI_NS4_8TiledMMAINS4_8MMA_AtomIJNS4_20SM100_MMA_F16BF16_SSISH_SH_fLi128ELi80ELNS4_4UMMA5MajorE0ELSN_0ELNSM_7ScaleInE0ELSO_0EEEEEENS4_6LayoutISC_NS5_IJNSA_ILi0EEESS_SS_EEEEENS5_IJNS4_10UnderscoreESV_SV_EEEEENS4_13SM90_TMA_LOADENS4_14ComposedLayoutINS4_7SwizzleILi3ELi4ELi3EEENS4_18smem_ptr_flag_bitsILi16EEENSR_INS5_IJNSA_ILi8EEENSA_ILi64EEEEEENS5_IJS15_SB_EEEEEEEvNS4_8identityESY_S19_vS1A_EENS_8epilogue10collective18CollectiveEpilogueINS1C_23Sm100TmaWarpSpecializedILi2ELi1ELi80ELb1ELb0EEEJSG_NS5_IJNSR_ISE_SB_EENSR_ISF_SB_EEEEESH_SI_SH_SI_NS1C_6fusion15FusionCallbacksIS1G_NS1K_17LinearCombinationISH_fSH_fLNS_15FloatRoundStyleE2EEESG_S1J_JEEENS4_5SM1004TMEM4LOAD26SM100_TMEM_LOAD_32dp32b16xESY_NSZ_INS10_ILi1ELi4ELi3EEES13_NSR_INS5_IJS14_NSA_ILi16EEEEEENS5_IJS1V_SB_EEEEEEENS4_39AutoVectorizingCopyWithAssumedAlignmentILi128EEENS4_14SM90_TMA_STOREES1Z_S21_S21_EEEvvEEEEvNT_6ParamsE) ;  /* 0xffffff7802a87950 */ /* 0x000fea0003c3ffff */
        .weak           $__internal_2_$__cuda_sm10x_tcgen05_guardrail_trap_unallocated_columns_being_dealloced
        .type           $__internal_2_$__cuda_sm10x_tcgen05_guardrail_trap_unallocated_columns_being_dealloced,@function
        .size           $__internal_2_$__cuda_sm10x_tcgen05_guardrail_trap_unallocated_columns_being_dealloced,(.L_x_138 - $__internal_2_$__cuda_sm10x_tcgen05_guardrail_trap_unallocated_columns_being_dealloced)
$__internal_2_$__cuda_sm10x_tcgen05_guardrail_trap_unallocated_columns_being_dealloced:
[----:B------:R-:W-:Y:S05]  /*8560*/  BPT.TRAP 0x1 ;  /* 0x000000040000795c */ /* 0x000fea0000300000 */
[----:B------:R-:W-:-:S04]  /*8570*/  HFMA2 R3, -RZ, RZ, 0, 0 ;  /* 0x00000000ff037431 */ /* 0x000fc800000001ff */
[----:B------:R-:W-:Y:S05]  /*8580*/  RET.REL.NODEC R2 `(_ZN7cutlass13device_kernelINS_4gemm6kernel13GemmUniversalIN4cute5tupleIJiiiiEEENS1_10collective13CollectiveMmaINS1_35MainloopSm100TmaUmmaWarpSpecializedILi3ELi2ELi4ENS5_IJNS4_1CILi1EEESB_SB_EEEEENS5_IJNSA_ILi128EEENSA_ILi80EEESE_EEENS_6half_tENS5_IJlSB_lEEESH_SI_NS4_8TiledMMAINS4_8MMA_AtomIJNS4_20SM100_MMA_F16BF16_SSISH_SH_fLi128ELi80ELNS4_4UMMA5MajorE0ELSN_0ELNSM_7ScaleInE0ELSO_0EEEEEENS4_6LayoutISC_NS5_IJNSA_ILi0EEESS_SS_EEEEENS5_IJNS4_10UnderscoreESV_SV_EEEEENS4_13SM90_TMA_LOADENS4_14ComposedLayoutINS4_7SwizzleILi3ELi4ELi3EEENS4_18smem_ptr_flag_bitsILi16EEENSR_INS5_IJNSA_ILi8EEENSA_ILi64EEEEEENS5_IJS15_SB_EEEEEEEvNS4_8identityESY_S19_vS1A_EENS_8epilogue10collective18CollectiveEpilogueINS1C_23Sm100TmaWarpSpecializedILi2ELi1ELi80ELb1ELb0EEEJSG_NS5_IJNSR_ISE_SB_EENSR_ISF_SB_EEEEESH_SI_SH_SI_NS1C_6fusion15FusionCallbacksIS1G_NS1K_17LinearCombinationISH_fSH_fLNS_15FloatRoundStyleE2EEESG_S1J_JEEENS4_5SM1004TMEM4LOAD26SM100_TMEM_LOAD_32dp32b16xESY_NSZ_INS10_ILi1ELi4ELi3EEES13_NSR_INS5_IJS14_NSA_ILi16EEEEEENS5_IJS1V_SB_EEEEEEENS4_39AutoVectorizingCopyWithAssumedAlignmentILi128EEENS4_14SM90_TMA_STOREES1Z_S21_S21_EEEvvEEEEvNT_6ParamsE) ;  /* 0xffffff78029c7950 */ /* 0x000fea0003c3ffff */
.L_x_137:
[----:B------:R-:W-:-:S00]  /*8590*/  BRA `(.L_x_137) ;  /* 0xfffffffc00fc7947 */ /* 0x000fc0000383ffff */
[----:B------:R-:W-:-:S00]  /*85a0*/  NOP ;  /* 0x0000000000007918 */ /* 0x000fc00000000000 */
        /* <DEDUP_REMOVED lines=13> */
.L_x_138:


//--------------------- .nv.global.init           --------------------------
	.section	.nv.global.init,"aw",@progbits
.nv.global.init:
	.type		$str$27,@object
	.size		$str$27,($str$28 - $str$27)
$str$27:
        /*0000*/ 	.byte	0x28, 0x61, 0x64, 0x64, 0x72, 0x65, 0x73, 0x73, 0x20, 0x26, 0x20, 0x6d, 0x61, 0x73, 0x6b, 0x29
        /*0010*/ 	.byte	0x20, 0x3d, 0x3d, 0x20, 0x30, 0x00
	.type		$str$28,@object
	.size		$str$28,($str$26 - $str$28)
$str$28:
        /*0016*/ 	.byte	0x2f, 0x74, 0x6d, 0x70, 0x2f, 0x63, 0x75, 0x74, 0x6c, 0x61, 0x73, 0x73, 0x5f, 0x73, 0x77, 0x65
        /*0026*/ 	.byte	0x65, 0x70, 0x5f, 0x73, 0x72, 0x63, 0x2f, 0x69, 0x6e, 0x63, 0x6c, 0x75, 0x64, 0x65, 0x2f, 0x63
        /*0036*/ 	.byte	0x75, 0x74, 0x65, 0x2f, 0x70, 0x6f, 0x69, 0x6e, 0x74, 0x65, 0x72, 0x5f, 0x66, 0x6c, 0x61, 0x67
        /*0046*/ 	.byte	0x67, 0x65, 0x64, 0x2e, 0x68, 0x70, 0x70, 0x00
	.type		$str$26,@object
	.size		$str$26,($str$25 - $str$26)
$str$26:
        /*004e*/ 	.byte	0x2f, 0x74, 0x6d, 0x70, 0x2f, 0x63, 0x75, 0x74, 0x6c, 0x61, 0x73, 0x73, 0x5f, 0x73, 0x77, 0x65
        /*005e*/ 	.byte	0x65, 0x70, 0x5f, 0x73, 0x72, 0x63, 0x2f, 0x69, 0x6e, 0x63, 0x6c, 0x75, 0x64, 0x65, 0x2f, 0x63
        /*006e*/ 	.byte	0x75, 0x74, 0x65, 0x2f, 0x61, 0x74, 0x6f, 0x6d, 0x2f, 0x63, 0x6f, 0x70, 0x79, 0x5f, 0x74, 0x72
        /*007e*/ 	.byte	0x61, 0x69, 0x74, 0x73, 0x5f, 0x73, 0x6d, 0x31, 0x30, 0x30, 0x2e, 0x68, 0x70, 0x70, 0x00
	.type		$str$25,@object
	.size		$str$25,(__unnamed_1 - $str$25)
$str$25:
        /*008d*/ 	.byte	0x28, 0x28, 0x75, 0x69, 0x6e, 0x74, 0x33, 0x32, 0x5f, 0x74, 0x28, 0x74, 0x68, 0x72, 0x65, 0x61
        /*009d*/ 	.byte	0x64, 0x49, 0x64, 0x78, 0x2e, 0x78, 0x29, 0x20, 0x2f, 0x20, 0x33, 0x32, 0x29, 0x20, 0x25, 0x20
        /*00ad*/ 	.byte	0x34, 0x29, 0x20, 0x3d, 0x3d, 0x20, 0x28, 0x28, 0x28, 0x74, 0x6d, 0x65, 0x6d, 0x5f, 0x61, 0x64
        /*00bd*/ 	.byte	0x64, 0x72, 0x20, 0x3e, 0x3e, 0x20, 0x31, 0x36, 0x29, 0x20, 0x2f, 0x20, 0x33, 0x32, 0x29, 0x20
        /*00cd*/ 	.byte	0x25, 0x20, 0x34, 0x29, 0x00
	.type		__unnamed_1,@object
	.size		__unnamed_1,(__unnamed_2 - __unnamed_1)
__unnamed_1:
        /*00d2*/ 	.byte	0x61, 0x75, 0x74, 0x6f, 0x20, 0x63, 0x75, 0x74, 0x65, 0x3a, 0x3a, 0x61, 0x73, 0x5f, 0x70, 0x6f
        /* <DEDUP_REMOVED lines=24> */
        /*0262*/ 	.byte	0x30, 0x32, 0x34, 0x30, 0x3e, 0x3e, 0x3e, 0x3e, 0x5d, 0x00
	.type		__unnamed_2,@object
	.size		__unnamed_2,(.L_2 - __unnamed_2)
__unnamed_2:
        /* <DEDUP_REMOVED lines=40> */
        /*04ec*/ 	.byte	0x3a, 0x3a, 0x43, 0x3c, 0x30, 0x3e, 0x3e, 0x3e, 0x3e, 0x5d, 0x00
.L_2:


//--------------------- .nv.shared._ZN7cutlass13device_kernelINS_4gemm6kernel13GemmUniversalIN4cute5tupleIJiiiiEEENS1_10collective13CollectiveMmaINS1_35MainloopSm100TmaUmmaWarpSpecializedILi3ELi2ELi4ENS5_IJNS4_1CILi1EEESB_SB_EEEEENS5_IJNSA_ILi128EEENSA_ILi80EEESE_EEENS_6half_tENS5_IJlSB_lEEESH_SI_NS4_8TiledMMAINS4_8MMA_AtomIJNS4_20SM100_MMA_F16BF16_SSISH_SH_fLi128ELi80ELNS4_4UMMA5MajorE0ELSN_0ELNSM_7ScaleInE0ELSO_0EEEEEENS4_6LayoutISC_NS5_IJNSA_ILi0EEESS_SS_EEEEENS5_IJNS4_10UnderscoreESV_SV_EEEEENS4_13SM90_TMA_LOADENS4_14ComposedLayoutINS4_7SwizzleILi3ELi4ELi3EEENS4_18smem_ptr_flag_bitsILi16EEENSR_INS5_IJNSA_ILi8EEENSA_ILi64EEEEEENS5_IJS15_SB_EEEEEEEvNS4_8identityESY_S19_vS1A_EENS_8epilogue10collective18CollectiveEpilogueINS1C_23Sm100TmaWarpSpecializedILi2ELi1ELi80ELb1ELb0EEEJSG_NS5_IJNSR_ISE_SB_EENSR_ISF_SB_EEEEESH_SI_SH_SI_NS1C_6fusion15FusionCallbacksIS1G_NS1K_17LinearCombinationISH_fSH_fLNS_15FloatRoundStyleE2EEESG_S1J_JEEENS4_5SM1004TMEM4LOAD26SM100_TMEM_LOAD_32dp32b16xESY_NSZ_INS10_ILi1ELi4ELi3EEES13_NSR_INS5_IJS14_NSA_ILi16EEEEEENS5_IJS1V_SB_EEEEEEENS4_39AutoVectorizingCopyWithAssumedAlignmentILi128EEENS4_14SM90_TMA_STOREES1Z_S21_S21_EEEvvEEEEvNT_6ParamsE --------------------------
	.section	.nv.shared._ZN7cutlass13device_kernelINS_4gemm6kernel13GemmUniversalIN4cute5tupleIJiiiiEEENS1_10collective13CollectiveMmaINS1_35MainloopSm100TmaUmmaWarpSpecializedILi3ELi2ELi4ENS5_IJNS4_1CILi1EEESB_SB_EEEEENS5_IJNSA_ILi128EEENSA_ILi80EEESE_EEENS_6half_tENS5_IJlSB_lEEESH_SI_NS4_8TiledMMAINS4_8MMA_AtomIJNS4_20SM100_MMA_F16BF16_SSISH_SH_fLi128ELi80ELNS4_4UMMA5MajorE0ELSN_0ELNSM_7ScaleInE0ELSO_0EEEEEENS4_6LayoutISC_NS5_IJNSA_ILi0EEESS_SS_EEEEENS5_IJNS4_10UnderscoreESV_SV_EEEEENS4_13SM90_TMA_LOADENS4_14ComposedLayoutINS4_7SwizzleILi3ELi4ELi3EEENS4_18smem_ptr_flag_bitsILi16EEENSR_INS5_IJNSA_ILi8EEENSA_ILi64EEEEEENS5_IJS15_SB_EEEEEEEvNS4_8identityESY_S19_vS1A_EENS_8epilogue10collective18CollectiveEpilogueINS1C_23Sm100TmaWarpSpecializedILi2ELi1ELi80ELb1ELb0EEEJSG_NS5_IJNSR_ISE_SB_EENSR_ISF_SB_EEEEESH_SI_SH_SI_NS1C_6fusion15FusionCallbacksIS1G_NS1K_17LinearCombinationISH_fSH_fLNS_15FloatRoundStyleE2EEESG_S1J_JEEENS4_5SM1004TMEM4LOAD26SM100_TMEM_LOAD_32dp32b16xESY_NSZ_INS10_ILi1ELi4ELi3EEES13_NSR_INS5_IJS14_NSA_ILi16EEEEEENS5_IJS1V_SB_EEEEEEENS4_39AutoVectorizingCopyWithAssumedAlignmentILi128EEENS4_14SM90_TMA_STOREES1Z_S21_S21_EEEvvEEEEvNT_6ParamsE,"aw",@nobits
	.sectionflags	@""
	.align	16
	.zero		1024


//--------------------- .nv.shared.reserved.0     --------------------------
	.section	.nv.shared.reserved.0,"aw",@nobits
	.weak		__nv_reservedSMEM_offset_0_alias
	.size		__nv_reservedSMEM_offset_0_alias, 0, 64
	.other		__nv_reservedSMEM_offset_0_alias,@"STO_CUDA_RESERVED_SHARED STV_DEFAULT"
__nv_reservedSMEM_offset_0_alias:
	.zero		0
.nv.shared.reserved.0:
	.zero		64
	.weak		__nv_reservedSMEM_tcgen05_partition
	.type		__nv_reservedSMEM_tcgen05_partition,@object
	.size		__nv_reservedSMEM_tcgen05_partition,(.L_0 - __nv_reservedSMEM_tcgen05_partition)
__nv_reservedSMEM_tcgen05_partition:
	.zero		32
.L_0:


//--------------------- .nv.global                --------------------------
	.section	.nv.global,"aw",@nobits
.nv.global:
	.type		_ZN39_INTERNAL_1d5e40f9_4_k_cu_febe3e3c_68734cute1_E,@object
	.size		_ZN39_INTERNAL_1d5e40f9_4_k_cu_febe3e3c_68734cute1_E,(_ZN39_INTERNAL_1d5e40f9_4_k_cu_febe3e3c_68734cuda3std3__45__cpo6cbeginE - _ZN39_INTERNAL_1d5e40f9_4_k_cu_febe3e3c_68734cute1_E)
_ZN39_INTERNAL_1d5e40f9_4_k_cu_febe3e3c_68734cute1_E:
	.zero		1
	.type		_ZN39_INTERNAL_1d5e40f9_4_k_cu_febe3e3c_68734cuda3std3__45__cpo6cbeginE,@object
	.size		_ZN39_INTERNAL_1d5e40f9_4_k_cu_febe3e3c_68734cuda3std3__45__cpo6cbeginE,(_ZN39_INTERNAL_1d5e40f9_4_k_cu_febe3e3c_68734cuda3std3__48in_placeE - _ZN39_INTERNAL_1d5e40f9_4_k_cu_febe3e3c_68734cuda3std3__45__cpo6cbeginE)
_ZN39_INTERNAL_1d5e40f9_4_k_cu_febe3e3c_68734cuda3std3__45__cpo6cbeginE:
	.zero		1
	.type		_ZN39_INTERNAL_1d5e40f9_4_k_cu_febe3e3c_68734cuda3std3__48in_placeE,@object
	.size		_ZN39_INTERNAL_1d5e40f9_4_k_cu_febe3e3c_68734cuda3std3__48in_placeE,(_ZN39_INTERNAL_1d5e40f9_4_k_cu_febe3e3c_68734cuda3std6ranges3__45__cpo9iter_moveE - _ZN39_INTERNAL_1d5e40f9_4_k_cu_febe3e3c_68734cuda3std3__48in_placeE)
_ZN39_INTERNAL_1d5e40f9_4_k_cu_febe3e3c_68734cuda3std3__48in_placeE:
	.zero		1
	.type		_ZN39_INTERNAL_1d5e40f9_4_k_cu_febe3e3c_68734cuda3std6ranges3__45__cpo9iter_moveE,@object
	.size		_ZN39_INTERNAL_1d5e40f9_4_k_cu_febe3e3c_68734cuda3std6ranges3__45__cpo9iter_moveE,(_ZN39_INTERNAL_1d5e40f9_4_k_cu_febe3e3c_68734cuda3std3__45__cpo5beginE - _ZN39_INTERNAL_1d5e40f9_4_k_cu_febe3e3c_68734cuda3std6ranges3__45__cpo9iter_moveE)
_ZN39_INTERNAL_1d5e40f9_4_k_cu_febe3e3c_68734cuda3std6ranges3__45__cpo9iter_moveE:
	.zero		1
	.type		_ZN39_INTERNAL_1d5e40f9_4_k_cu_febe3e3c_68734cuda3std3__45__cpo5beginE,@object
	.size		_ZN39_INTERNAL_1d5e40f9_4_k_cu_febe3e3c_68734cuda3std3__45__cpo5beginE,(_ZN39_INTERNAL_1d5e40f9_4_k_cu_febe3e3c_68734cuda3std3__441_GLOBAL__N__1d5e40f9_4_k_cu_febe3e3c_68736ignoreE - _ZN39_INTERNAL_1d5e40f9_4_k_cu_febe3e3c_68734cuda3std3__45__cpo5beginE)
_ZN39_INTERNAL_1d5e40f9_4_k_cu_febe3e3c_68734cuda3std3__45__cpo5beginE:
	.zero		1
	.type		_ZN39_INTERNAL_1d5e40f9_4_k_cu_febe3e3c_68734cuda3std3__441_GLOBAL__N__1d5e40f9_4_k_cu_febe3e3c_68736ignoreE,@object
	.size		_ZN39_INTERNAL_1d5e40f9_4_k_cu_febe3e3c_68734cuda3std3__441_GLOBAL__N__1d5e40f9_4_k_cu_febe3e3c_68736ignoreE,(_ZN39_INTERNAL_1d5e40f9_4_k_cu_febe3e3c_68734cute7productE - _ZN39_INTERNAL_1d5e40f9_4_k_cu_febe3e3c_68734cuda3std3__441_GLOBAL__N__1d5e40f9_4_k_cu_febe3e3c_68736ignoreE)
_ZN39_INTERNAL_1d5e40f9_4_k_cu_febe3e3c_68734cuda3std3__441_GLOBAL__N__1d5e40f9_4_k_cu_febe3e3c_68736ignoreE:
	.zero		1
	.type		_ZN39_INTERNAL_1d5e40f9_4_k_cu_febe3e3c_68734cute7productE,@object
	.size		_ZN39_INTERNAL_1d5e40f9_4_k_cu_febe3e3c_68734cute7productE,(_ZN39_INTERNAL_1d5e40f9_4_k_cu_febe3e3c_68734cuda3std3__45__cpo3endE - _ZN39_INTERNAL_1d5e40f9_4_k_cu_febe3e3c_68734cute7productE)
_ZN39_INTERNAL_1d5e40f9_4_k_cu_febe3e3c_68734cute7productE:
	.zero		1
	.type		_ZN39_INTERNAL_1d5e40f9_4_k_cu_febe3e3c_68734cuda3std3__45__cpo3endE,@object
	.size		_ZN39_INTERNAL_1d5e40f9_4_k_cu_febe3e3c_68734cuda3std3__45__cpo3endE,(_ZN39_INTERNAL_1d5e40f9_4_k_cu_febe3e3c_68734cuda3std3__419piecewise_constructE - _ZN39_INTERNAL_1d5e40f9_4_k_cu_febe3e3c_68734cuda3std3__45__cpo3endE)
_ZN39_INTERNAL_1d5e40f9_4_k_cu_febe3e3c_68734cuda3std3__45__cpo3endE:
	.zero		1
	.type		_ZN39_INTERNAL_1d5e40f9_4_k_cu_febe3e3c_68734cuda3std3__419piecewise_constructE,@object
	.size		_ZN39_INTERNAL_1d5e40f9_4_k_cu_febe3e3c_68734cuda3std3__419piecewise_constructE,(_ZN39_INTERNAL_1d5e40f9_4_k_cu_febe3e3c_68734cuda3std3__45__cpo4cendE - _ZN39_INTERNAL_1d5e40f9_4_k_cu_febe3e3c_68734cuda3std3__419piecewise_constructE)
_ZN39_INTERNAL_1d5e40f9_4_k_cu_febe3e3c_68734cuda3std3__419piecewise_constructE:
	.zero		1
	.type		_ZN39_INTERNAL_1d5e40f9_4_k_cu_febe3e3c_68734cuda3std3__45__cpo4cendE,@object
	.size		_ZN39_INTERNAL_1d5e40f9_4_k_cu_febe3e3c_68734cuda3std3__45__cpo4cendE,(_ZN39_INTERNAL_1d5e40f9_4_k_cu_febe3e3c_68734cuda3std6ranges3__45__cpo4swapE - _ZN39_INTERNAL_1d5e40f9_4_k_cu_febe3e3c_68734cuda3std3__45__cpo4cendE)
_ZN39_INTERNAL_1d5e40f9_4_k_cu_febe3e3c_68734cuda3std3__45__cpo4cendE:
	.zero		1
	.type		_ZN39_INTERNAL_1d5e40f9_4_k_cu_febe3e3c_68734cuda3std6ranges3__45__cpo4swapE,@object
	.size		_ZN39_INTERNAL_1d5e40f9_4_k_cu_febe3e3c_68734cuda3std6ranges3__45__cpo4swapE,(.L_10 - _ZN39_INTERNAL_1d5e40f9_4_k_cu_febe3e3c_68734cuda3std6ranges3__45__cpo4swapE)
_ZN39_INTERNAL_1d5e40f9_4_k_cu_febe3e3c_68734cuda3std6ranges3__45__cpo4swapE:
	.zero		1
.L_10:


//--------------------- .nv.constant0._ZN7cutlass13device_kernelINS_4gemm6kernel13GemmUniversalIN4cute5tupleIJiiiiEEENS1_10collective13CollectiveMmaINS1_35MainloopSm100TmaUmmaWarpSpecializedILi3ELi2ELi4ENS5_IJNS4_1CILi1EEESB_SB_EEEEENS5_IJNSA_ILi128EEENSA_ILi80EEESE_EEENS_6half_tENS5_IJlSB_lEEESH_SI_NS4_8TiledMMAINS4_8MMA_AtomIJNS4_20SM100_MMA_F16BF16_SSISH_SH_fLi128ELi80ELNS4_4UMMA5MajorE0ELSN_0ELNSM_7ScaleInE0ELSO_0EEEEEENS4_6LayoutISC_NS5_IJNSA_ILi0EEESS_SS_EEEEENS5_IJNS4_10UnderscoreESV_SV_EEEEENS4_13SM90_TMA_LOADENS4_14ComposedLayoutINS4_7SwizzleILi3ELi4ELi3EEENS4_18smem_ptr_flag_bitsILi16EEENSR_INS5_IJNSA_ILi8EEENSA_ILi64EEEEEENS5_IJS15_SB_EEEEEEEvNS4_8identityESY_S19_vS1A_EENS_8epilogue10collective18CollectiveEpilogueINS1C_23Sm100TmaWarpSpecializedILi2ELi1ELi80ELb1ELb0EEEJSG_NS5_IJNSR_ISE_SB_EENSR_ISF_SB_EEEEESH_SI_SH_SI_NS1C_6fusion15FusionCallbacksIS1G_NS1K_17LinearCombinationISH_fSH_fLNS_15FloatRoundStyleE2EEESG_S1J_JEEENS4_5SM1004TMEM4LOAD26SM100_TMEM_LOAD_32dp32b16xESY_NSZ_INS10_ILi1ELi4ELi3EEES13_NSR_INS5_IJS14_NSA_ILi16EEEEEENS5_IJS1V_SB_EEEEEEENS4_39AutoVectorizingCopyWithAssumedAlignmentILi128EEENS4_14SM90_TMA_STOREES1Z_S21_S21_EEEvvEEEEvNT_6ParamsE --------------------------
	.section	.nv.constant0._ZN7cutlass13device_kernelINS_4gemm6kernel13GemmUniversalIN4cute5tupleIJiiiiEEENS1_10collective13CollectiveMmaINS1_35MainloopSm100TmaUmmaWarpSpecializedILi3ELi2ELi4ENS5_IJNS4_1CILi1EEESB_SB_EEEEENS5_IJNSA_ILi128EEENSA_ILi80EEESE_EEENS_6half_tENS5_IJlSB_lEEESH_SI_NS4_8TiledMMAINS4_8MMA_AtomIJNS4_20SM100_MMA_F16BF16_SSISH_SH_fLi128ELi80ELNS4_4UMMA5MajorE0ELSN_0ELNSM_7ScaleInE0ELSO_0EEEEEENS4_6LayoutISC_NS5_IJNSA_ILi0EEESS_SS_EEEEENS5_IJNS4_10UnderscoreESV_SV_EEEEENS4_13SM90_TMA_LOADENS4_14ComposedLayoutINS4_7SwizzleILi3ELi4ELi3EEENS4_18smem_ptr_flag_bitsILi16EEENSR_INS5_IJNSA_ILi8EEENSA_ILi64EEEEEENS5_IJS15_SB_EEEEEEEvNS4_8identityESY_S19_vS1A_EENS_8epilogue10collective18CollectiveEpilogueINS1C_23Sm100TmaWarpSpecializedILi2ELi1ELi80ELb1ELb0EEEJSG_NS5_IJNSR_ISE_SB_EENSR_ISF_SB_EEEEESH_SI_SH_SI_NS1C_6fusion15FusionCallbacksIS1G_NS1K_17LinearCombinationISH_fSH_fLNS_15FloatRoundStyleE2EEESG_S1J_JEEENS4_5SM1004TMEM4LOAD26SM100_TMEM_LOAD_32dp32b16xESY_NSZ_INS10_ILi1ELi4ELi3EEES13_NSR_INS5_IJS14_NSA_ILi16EEEEEENS5_IJS1V_SB_EEEEEEENS4_39AutoVectorizingCopyWithAssumedAlignmentILi128EEENS4_14SM90_TMA_STOREES1Z_S21_S21_EEEvvEEEEvNT_6ParamsE,"a",@progbits
	.sectionflags	@""
	.align	4
.nv.constant0._ZN7cutlass13device_kernelINS_4gemm6kernel13GemmUniversalIN4cute5tupleIJiiiiEEENS1_10collective13CollectiveMmaINS1_35MainloopSm100TmaUmmaWarpSpecializedILi3ELi2ELi4ENS5_IJNS4_1CILi1EEESB_SB_EEEEENS5_IJNSA_ILi128EEENSA_ILi80EEESE_EEENS_6half_tENS5_IJlSB_lEEESH_SI_NS4_8TiledMMAINS4_8MMA_AtomIJNS4_20SM100_MMA_F16BF16_SSISH_SH_fLi128ELi80ELNS4_4UMMA5MajorE0ELSN_0ELNSM_7ScaleInE0ELSO_0EEEEEENS4_6LayoutISC_NS5_IJNSA_ILi0EEESS_SS_EEEEENS5_IJNS4_10UnderscoreESV_SV_EEEEENS4_13SM90_TMA_LOADENS4_14ComposedLayoutINS4_7SwizzleILi3ELi4ELi3EEENS4_18smem_ptr_flag_bitsILi16EEENSR_INS5_IJNSA_ILi8EEENSA_ILi64EEEEEENS5_IJS15_SB_EEEEEEEvNS4_8identityESY_S19_vS1A_EENS_8epilogue10collective18CollectiveEpilogueINS1C_23Sm100TmaWarpSpecializedILi2ELi1ELi80ELb1ELb0EEEJSG_NS5_IJNSR_ISE_SB_EENSR_ISF_SB_EEEEESH_SI_SH_SI_NS1C_6fusion15FusionCallbacksIS1G_NS1K_17LinearCombinationISH_fSH_fLNS_15FloatRoundStyleE2EEESG_S1J_JEEENS4_5SM1004TMEM4LOAD26SM100_TMEM_LOAD_32dp32b16xESY_NSZ_INS10_ILi1ELi4ELi3EEES13_NSR_INS5_IJS14_NSA_ILi16EEEEEENS5_IJS1V_SB_EEEEEEENS4_39AutoVectorizingCopyWithAssumedAlignmentILi128EEENS4_14SM90_TMA_STOREES1Z_S21_S21_EEEvvEEEEvNT_6ParamsE:
	.zero		2944


//--------------------- SYMBOLS --------------------------

	.type		.nv.reservedSmem.offset0,@object
	.size		.nv.reservedSmem.offset0,0x4
	.type		.nv.reservedSmem.cap,@object
	.size		.nv.reservedSmem.cap,0x4
	.type		__assertfail,@function
